//
// Generated by NVIDIA NVVM Compiler
//
// Compiler Build ID: CL-36424714
// Cuda compilation tools, release 13.0, V13.0.88
// Based on NVVM 20.0.0
//

.version 9.0
.target sm_100
.address_size 64

	// .globl	_Z7testingv
.extern .func  (.param .b32 func_retval0) vprintf
(
	.param .b64 vprintf_param_0,
	.param .b64 vprintf_param_1
)
;
.global .align 4 .b8 g_cuda[12] = {0, 0, 0, 0, 23, 183, 209, 56};
.global .align 4 .b8 netv_cuda[12];
.global .align 4 .f32 rho_sum_cuda;
// _ZZ17action_gpu_kernelPfP6float3S_PbS_E9psi_cache has been demoted
// _ZZ20action_s2_gpu_kernelPfP6float3S_PbS_E9psi_cache has been demoted
.global .align 1 .b8 $str[50] = {77, 121, 32, 73, 68, 32, 61, 32, 123, 32, 37, 100, 44, 32, 37, 100, 44, 32, 37, 100, 32, 125, 9, 77, 121, 32, 66, 108, 111, 99, 107, 32, 61, 32, 123, 32, 37, 100, 44, 32, 37, 100, 44, 32, 37, 100, 32, 125, 10};

.visible .entry _Z7testingv()
{
	.local .align 8 .b8 	__local_depot0[24];
	.reg .b64 	%SP;
	.reg .b64 	%SPL;
	.reg .b32 	%r<9>;
	.reg .b64 	%rd<5>;

	mov.u64 	%SPL, __local_depot0;
	cvta.local.u64 	%SP, %SPL;
	add.u64 	%rd1, %SP, 0;
	add.u64 	%rd2, %SPL, 0;
	mov.u32 	%r1, %tid.x;
	mov.u32 	%r2, %tid.y;
	mov.u32 	%r3, %tid.z;
	mov.u32 	%r4, %ctaid.x;
	mov.u32 	%r5, %ctaid.y;
	mov.u32 	%r6, %ctaid.z;
	st.local.v2.u32 	[%rd2], {%r1, %r2};
	st.local.v2.u32 	[%rd2+8], {%r3, %r4};
	st.local.v2.u32 	[%rd2+16], {%r5, %r6};
	mov.u64 	%rd3, $str;
	cvta.global.u64 	%rd4, %rd3;
	{ // callseq 0, 0
	.param .b64 param0;
	st.param.b64 	[param0], %rd4;
	.param .b64 param1;
	st.param.b64 	[param1], %rd1;
	.param .b32 retval0;
	call.uni (retval0), 
	vprintf, 
	(
	param0, 
	param1
	);
	ld.param.b32 	%r7, [retval0];
	} // callseq 0
	ret;

}
	// .globl	_Z17action_gpu_kernelPfP6float3S_PbS_
.visible .entry _Z17action_gpu_kernelPfP6float3S_PbS_(
	.param .u64 .ptr .align 1 _Z17action_gpu_kernelPfP6float3S_PbS__param_0,
	.param .u64 .ptr .align 1 _Z17action_gpu_kernelPfP6float3S_PbS__param_1,
	.param .u64 .ptr .align 1 _Z17action_gpu_kernelPfP6float3S_PbS__param_2,
	.param .u64 .ptr .align 1 _Z17action_gpu_kernelPfP6float3S_PbS__param_3,
	.param .u64 .ptr .align 1 _Z17action_gpu_kernelPfP6float3S_PbS__param_4
)
{
	.reg .pred 	%p<3>;
	.reg .b16 	%rs<2>;
	.reg .b32 	%r<38>;
	.reg .b32 	%f<151>;
	.reg .b64 	%rd<20>;
	// demoted variable
	.shared .align 4 .b8 _ZZ17action_gpu_kernelPfP6float3S_PbS_E9psi_cache[256];
	ld.param.u64 	%rd3, [_Z17action_gpu_kernelPfP6float3S_PbS__param_0];
	ld.param.u64 	%rd4, [_Z17action_gpu_kernelPfP6float3S_PbS__param_1];
	ld.param.u64 	%rd5, [_Z17action_gpu_kernelPfP6float3S_PbS__param_2];
	ld.param.u64 	%rd1, [_Z17action_gpu_kernelPfP6float3S_PbS__param_3];
	ld.param.u64 	%rd2, [_Z17action_gpu_kernelPfP6float3S_PbS__param_4];
	cvta.to.global.u64 	%rd6, %rd4;
	cvta.to.global.u64 	%rd7, %rd5;
	cvta.to.global.u64 	%rd8, %rd3;
	mov.u32 	%r3, %ctaid.x;
	shl.b32 	%r4, %r3, 2;
	mov.u32 	%r5, %tid.x;
	add.s32 	%r6, %r5, -1;
	add.s32 	%r7, %r6, %r4;
	and.b32  	%r8, %r7, 15;
	mov.u32 	%r9, %ctaid.y;
	shl.b32 	%r10, %r9, 2;
	mov.u32 	%r11, %tid.y;
	add.s32 	%r13, %r11, %r10;
	add.s32 	%r14, %r13, 71;
	mul.hi.u32 	%r15, %r14, 954437177;
	shr.u32 	%r16, %r15, 4;
	mul.lo.s32 	%r17, %r16, 72;
	sub.s32 	%r18, %r14, %r17;
	mov.u32 	%r19, %ctaid.z;
	shl.b32 	%r20, %r19, 2;
	mov.u32 	%r21, %tid.z;
	add.s32 	%r23, %r21, -1;
	add.s32 	%r24, %r23, %r20;
	and.b32  	%r25, %r24, 15;
	shl.b32 	%r26, %r18, 4;
	or.b32  	%r27, %r26, %r25;
	mad.lo.s32 	%r1, %r8, 1152, %r27;
	mul.wide.u32 	%rd9, %r1, 4;
	add.s64 	%rd10, %rd8, %rd9;
	ld.global.f32 	%f1, [%rd10];
	add.s64 	%rd11, %rd7, %rd9;
	ld.global.f32 	%f5, [%rd11];
	mul.wide.u32 	%rd12, %r1, 12;
	add.s64 	%rd13, %rd6, %rd12;
	ld.global.f32 	%f2, [%rd13];
	ld.global.f32 	%f3, [%rd13+4];
	ld.global.f32 	%f4, [%rd13+8];
	shl.b32 	%r28, %r5, 6;
	mov.u32 	%r29, _ZZ17action_gpu_kernelPfP6float3S_PbS_E9psi_cache;
	add.s32 	%r30, %r29, %r28;
	shl.b32 	%r31, %r11, 4;
	add.s32 	%r32, %r30, %r31;
	shl.b32 	%r33, %r21, 2;
	add.s32 	%r2, %r32, %r33;
	st.shared.f32 	[%r2], %f5;
	add.s32 	%r34, %r11, -1;
	bar.sync 	0;
	max.u32 	%r35, %r6, %r34;
	max.u32 	%r36, %r35, %r23;
	setp.gt.u32 	%p1, %r36, 1;
	@%p1 bra 	$L__BB1_3;
	cvt.u64.u32 	%rd14, %r1;
	cvta.to.global.u64 	%rd15, %rd1;
	add.s64 	%rd16, %rd15, %rd14;
	ld.global.u8 	%rs1, [%rd16];
	setp.ne.s16 	%p2, %rs1, 0;
	@%p2 bra 	$L__BB1_3;
	ld.shared.f32 	%f6, [%r2];
	mul.f32 	%f7, %f6, 0f3E23D70A;
	ld.shared.f32 	%f8, [%r2+64];
	ld.shared.f32 	%f9, [%r2+-64];
	sub.f32 	%f10, %f8, %f9;
	ld.shared.f32 	%f11, [%r2+80];
	fma.rn.f32 	%f12, %f10, 0f40000000, %f11;
	ld.shared.f32 	%f13, [%r2+48];
	add.f32 	%f14, %f13, %f12;
	ld.shared.f32 	%f15, [%r2+68];
	add.f32 	%f16, %f15, %f14;
	ld.shared.f32 	%f17, [%r2+60];
	add.f32 	%f18, %f17, %f16;
	ld.shared.f32 	%f19, [%r2+-48];
	sub.f32 	%f20, %f18, %f19;
	ld.shared.f32 	%f21, [%r2+-80];
	sub.f32 	%f22, %f20, %f21;
	ld.shared.f32 	%f23, [%r2+-60];
	sub.f32 	%f24, %f22, %f23;
	ld.shared.f32 	%f25, [%r2+-68];
	sub.f32 	%f26, %f24, %f25;
	ld.shared.f32 	%f27, [%r2+16];
	ld.shared.f32 	%f28, [%r2+-16];
	sub.f32 	%f29, %f27, %f28;
	fma.rn.f32 	%f30, %f29, 0f40000000, %f11;
	add.f32 	%f31, %f19, %f30;
	ld.shared.f32 	%f32, [%r2+20];
	add.f32 	%f33, %f32, %f31;
	ld.shared.f32 	%f34, [%r2+12];
	add.f32 	%f35, %f34, %f33;
	sub.f32 	%f36, %f35, %f13;
	sub.f32 	%f37, %f36, %f21;
	ld.shared.f32 	%f38, [%r2+-12];
	sub.f32 	%f39, %f37, %f38;
	ld.shared.f32 	%f40, [%r2+-20];
	sub.f32 	%f41, %f39, %f40;
	ld.shared.f32 	%f42, [%r2+4];
	ld.shared.f32 	%f43, [%r2+-4];
	sub.f32 	%f44, %f42, %f43;
	fma.rn.f32 	%f45, %f44, 0f40000000, %f15;
	add.f32 	%f46, %f23, %f45;
	add.f32 	%f47, %f32, %f46;
	add.f32 	%f48, %f38, %f47;
	sub.f32 	%f49, %f48, %f17;
	sub.f32 	%f50, %f49, %f25;
	sub.f32 	%f51, %f50, %f34;
	sub.f32 	%f52, %f51, %f40;
	fma.rn.f32 	%f53, %f7, %f26, %f2;
	div.rn.f32 	%f54, %f53, %f1;
	add.f32 	%f55, %f54, 0f00000000;
	fma.rn.f32 	%f56, %f7, %f41, %f3;
	div.rn.f32 	%f57, %f56, %f1;
	add.f32 	%f58, %f57, 0f38D1B717;
	fma.rn.f32 	%f59, %f7, %f52, %f4;
	div.rn.f32 	%f60, %f59, %f1;
	add.f32 	%f61, %f60, 0f00000000;
	mul.f32 	%f62, %f55, %f55;
	mul.f32 	%f63, %f58, %f58;
	mul.f32 	%f64, %f61, %f61;
	add.f32 	%f65, %f62, %f63;
	add.f32 	%f66, %f65, %f64;
	mul.f32 	%f67, %f55, 0f3DAAAAAB;
	mul.f32 	%f68, %f58, 0f3DAAAAAB;
	mul.f32 	%f69, %f61, 0f3DAAAAAB;
	mul.f32 	%f70, %f63, 0f3E000000;
	mul.f32 	%f71, %f64, 0f3E000000;
	mul.f32 	%f72, %f55, 0f3E800000;
	mul.f32 	%f73, %f72, %f58;
	mul.f32 	%f74, %f58, 0f3E800000;
	mul.f32 	%f75, %f74, %f61;
	mul.f32 	%f76, %f61, 0f3E800000;
	mul.f32 	%f77, %f55, %f76;
	fma.rn.f32 	%f78, %f66, 0fBD2AAAAB, 0f3CE38E39;
	fma.rn.f32 	%f79, %f62, 0f3E000000, %f70;
	fma.rn.f32 	%f80, %f63, 0f3E000000, %f71;
	fma.rn.f32 	%f81, %f62, 0f3E000000, %f71;
	add.f32 	%f82, %f1, %f1;
	add.f32 	%f83, %f67, %f78;
	fma.rn.f32 	%f84, %f62, 0f3E000000, %f83;
	mul.f32 	%f85, %f82, %f84;
	mul.lo.s32 	%r37, %r1, 19;
	cvta.to.global.u64 	%rd17, %rd2;
	mul.wide.u32 	%rd18, %r37, 4;
	add.s64 	%rd19, %rd17, %rd18;
	st.global.f32 	[%rd19], %f85;
	sub.f32 	%f86, %f78, %f67;
	fma.rn.f32 	%f87, %f62, 0f3E000000, %f86;
	mul.f32 	%f88, %f82, %f87;
	st.global.f32 	[%rd19+4], %f88;
	add.f32 	%f89, %f68, %f78;
	fma.rn.f32 	%f90, %f63, 0f3E000000, %f89;
	mul.f32 	%f91, %f82, %f90;
	st.global.f32 	[%rd19+8], %f91;
	sub.f32 	%f92, %f78, %f68;
	fma.rn.f32 	%f93, %f63, 0f3E000000, %f92;
	mul.f32 	%f94, %f82, %f93;
	st.global.f32 	[%rd19+12], %f94;
	add.f32 	%f95, %f69, %f78;
	fma.rn.f32 	%f96, %f64, 0f3E000000, %f95;
	mul.f32 	%f97, %f82, %f96;
	st.global.f32 	[%rd19+16], %f97;
	sub.f32 	%f98, %f78, %f69;
	fma.rn.f32 	%f99, %f64, 0f3E000000, %f98;
	mul.f32 	%f100, %f82, %f99;
	st.global.f32 	[%rd19+20], %f100;
	add.f32 	%f101, %f68, %f83;
	add.f32 	%f102, %f79, %f101;
	add.f32 	%f103, %f73, %f102;
	mul.f32 	%f104, %f1, %f103;
	st.global.f32 	[%rd19+24], %f104;
	sub.f32 	%f105, %f83, %f68;
	add.f32 	%f106, %f79, %f105;
	sub.f32 	%f107, %f106, %f73;
	mul.f32 	%f108, %f1, %f107;
	st.global.f32 	[%rd19+28], %f108;
	add.f32 	%f109, %f68, %f86;
	add.f32 	%f110, %f79, %f109;
	sub.f32 	%f111, %f110, %f73;
	mul.f32 	%f112, %f1, %f111;
	st.global.f32 	[%rd19+32], %f112;
	sub.f32 	%f113, %f86, %f68;
	add.f32 	%f114, %f79, %f113;
	add.f32 	%f115, %f73, %f114;
	mul.f32 	%f116, %f1, %f115;
	st.global.f32 	[%rd19+36], %f116;
	add.f32 	%f117, %f69, %f83;
	add.f32 	%f118, %f81, %f117;
	add.f32 	%f119, %f77, %f118;
	mul.f32 	%f120, %f1, %f119;
	st.global.f32 	[%rd19+40], %f120;
	sub.f32 	%f121, %f83, %f69;
	add.f32 	%f122, %f81, %f121;
	sub.f32 	%f123, %f122, %f77;
	mul.f32 	%f124, %f1, %f123;
	st.global.f32 	[%rd19+44], %f124;
	add.f32 	%f125, %f69, %f86;
	add.f32 	%f126, %f81, %f125;
	sub.f32 	%f127, %f126, %f77;
	mul.f32 	%f128, %f1, %f127;
	st.global.f32 	[%rd19+48], %f128;
	sub.f32 	%f129, %f86, %f69;
	add.f32 	%f130, %f81, %f129;
	add.f32 	%f131, %f77, %f130;
	mul.f32 	%f132, %f1, %f131;
	st.global.f32 	[%rd19+52], %f132;
	add.f32 	%f133, %f69, %f89;
	add.f32 	%f134, %f80, %f133;
	add.f32 	%f135, %f75, %f134;
	mul.f32 	%f136, %f1, %f135;
	st.global.f32 	[%rd19+56], %f136;
	sub.f32 	%f137, %f89, %f69;
	add.f32 	%f138, %f80, %f137;
	sub.f32 	%f139, %f138, %f75;
	mul.f32 	%f140, %f1, %f139;
	st.global.f32 	[%rd19+60], %f140;
	add.f32 	%f141, %f69, %f92;
	add.f32 	%f142, %f80, %f141;
	sub.f32 	%f143, %f142, %f75;
	mul.f32 	%f144, %f1, %f143;
	st.global.f32 	[%rd19+64], %f144;
	sub.f32 	%f145, %f92, %f69;
	add.f32 	%f146, %f80, %f145;
	add.f32 	%f147, %f75, %f146;
	mul.f32 	%f148, %f1, %f147;
	st.global.f32 	[%rd19+68], %f148;
	fma.rn.f32 	%f149, %f66, 0fBF000000, 0f3EAAAAAB;
	mul.f32 	%f150, %f1, %f149;
	st.global.f32 	[%rd19+72], %f150;
$L__BB1_3:
	ret;

}
	// .globl	_Z20action_s2_gpu_kernelPfP6float3S_PbS_
.visible .entry _Z20action_s2_gpu_kernelPfP6float3S_PbS_(
	.param .u64 .ptr .align 1 _Z20action_s2_gpu_kernelPfP6float3S_PbS__param_0,
	.param .u64 .ptr .align 1 _Z20action_s2_gpu_kernelPfP6float3S_PbS__param_1,
	.param .u64 .ptr .align 1 _Z20action_s2_gpu_kernelPfP6float3S_PbS__param_2,
	.param .u64 .ptr .align 1 _Z20action_s2_gpu_kernelPfP6float3S_PbS__param_3,
	.param .u64 .ptr .align 1 _Z20action_s2_gpu_kernelPfP6float3S_PbS__param_4
)
{
	.reg .pred 	%p<3>;
	.reg .b16 	%rs<2>;
	.reg .b32 	%r<36>;
	.reg .b32 	%f<150>;
	.reg .b64 	%rd<22>;
	// demoted variable
	.shared .align 4 .b8 _ZZ20action_s2_gpu_kernelPfP6float3S_PbS_E9psi_cache[864];
	ld.param.u64 	%rd3, [_Z20action_s2_gpu_kernelPfP6float3S_PbS__param_0];
	ld.param.u64 	%rd4, [_Z20action_s2_gpu_kernelPfP6float3S_PbS__param_1];
	ld.param.u64 	%rd5, [_Z20action_s2_gpu_kernelPfP6float3S_PbS__param_2];
	cvta.to.global.u64 	%rd6, %rd4;
	cvta.to.global.u64 	%rd7, %rd5;
	cvta.to.global.u64 	%rd8, %rd3;
	mov.u32 	%r3, %tid.x;
	mov.u32 	%r4, %tid.y;
	mov.u32 	%r6, %tid.z;
	mov.u32 	%r8, %ctaid.x;
	shl.b32 	%r9, %r8, 2;
	add.s32 	%r10, %r3, -1;
	add.s32 	%r11, %r10, %r9;
	and.b32  	%r12, %r11, 15;
	mov.u32 	%r13, %ctaid.y;
	shl.b32 	%r14, %r13, 2;
	add.s32 	%r15, %r4, %r14;
	add.s32 	%r16, %r15, 71;
	mul.hi.u32 	%r17, %r16, 954437177;
	shr.u32 	%r18, %r17, 4;
	mul.lo.s32 	%r19, %r18, 72;
	sub.s32 	%r20, %r16, %r19;
	mov.u32 	%r21, %ctaid.z;
	shl.b32 	%r22, %r21, 2;
	add.s32 	%r23, %r6, -1;
	add.s32 	%r24, %r23, %r22;
	and.b32  	%r25, %r24, 15;
	shl.b32 	%r26, %r20, 4;
	or.b32  	%r27, %r26, %r25;
	mad.lo.s32 	%r1, %r12, 1152, %r27;
	mul.wide.u32 	%rd9, %r1, 4;
	add.s64 	%rd10, %rd8, %rd9;
	ld.global.f32 	%f1, [%rd10];
	add.s64 	%rd11, %rd7, %rd9;
	ld.global.f32 	%f2, [%rd11];
	mul.wide.u32 	%rd12, %r1, 12;
	add.s64 	%rd13, %rd6, %rd12;
	ld.global.f32 	%f3, [%rd13];
	ld.global.f32 	%f4, [%rd13+4];
	ld.global.f32 	%f5, [%rd13+8];
	mov.u32 	%r28, _ZZ20action_s2_gpu_kernelPfP6float3S_PbS_E9psi_cache;
	mad.lo.s32 	%r29, %r6, 144, %r28;
	mad.lo.s32 	%r30, %r4, 24, %r29;
	shl.b32 	%r31, %r3, 2;
	add.s32 	%r2, %r30, %r31;
	st.shared.f32 	[%r2], %f2;
	bar.sync 	0;
	add.s32 	%r32, %r4, -1;
	max.u32 	%r33, %r10, %r32;
	max.u32 	%r34, %r33, %r23;
	setp.gt.u32 	%p1, %r34, 3;
	@%p1 bra 	$L__BB2_2;
	ld.param.u64 	%rd21, [_Z20action_s2_gpu_kernelPfP6float3S_PbS__param_4];
	ld.param.u64 	%rd20, [_Z20action_s2_gpu_kernelPfP6float3S_PbS__param_3];
	cvt.u64.u32 	%rd14, %r1;
	rcp.rn.f32 	%f6, %f1;
	mul.lo.s32 	%r35, %r1, 19;
	cvta.to.global.u64 	%rd15, %rd20;
	cvta.to.global.u64 	%rd16, %rd21;
	mul.f32 	%f7, %f2, 0f3E23D70A;
	ld.shared.f32 	%f8, [%r2+4];
	ld.shared.f32 	%f9, [%r2+-4];
	ld.shared.f32 	%f10, [%r2+24];
	ld.shared.f32 	%f11, [%r2+-24];
	ld.shared.f32 	%f12, [%r2+144];
	ld.shared.f32 	%f13, [%r2+-144];
	ld.shared.f32 	%f14, [%r2+28];
	ld.shared.f32 	%f15, [%r2+-20];
	ld.shared.f32 	%f16, [%r2+148];
	ld.shared.f32 	%f17, [%r2+-140];
	ld.shared.f32 	%f18, [%r2+20];
	ld.shared.f32 	%f19, [%r2+-28];
	ld.shared.f32 	%f20, [%r2+140];
	ld.shared.f32 	%f21, [%r2+-148];
	ld.shared.f32 	%f22, [%r2+168];
	ld.shared.f32 	%f23, [%r2+-120];
	ld.shared.f32 	%f24, [%r2+120];
	ld.shared.f32 	%f25, [%r2+-168];
	sub.f32 	%f26, %f8, %f9;
	fma.rn.f32 	%f27, %f26, 0f40000000, %f14;
	add.f32 	%f28, %f27, %f15;
	add.f32 	%f29, %f28, %f16;
	add.f32 	%f30, %f29, %f17;
	sub.f32 	%f31, %f30, %f18;
	sub.f32 	%f32, %f31, %f19;
	sub.f32 	%f33, %f32, %f20;
	sub.f32 	%f34, %f33, %f21;
	sub.f32 	%f35, %f10, %f11;
	fma.rn.f32 	%f36, %f35, 0f40000000, %f14;
	add.f32 	%f37, %f36, %f18;
	add.f32 	%f38, %f37, %f22;
	add.f32 	%f39, %f38, %f23;
	sub.f32 	%f40, %f39, %f15;
	sub.f32 	%f41, %f40, %f19;
	sub.f32 	%f42, %f41, %f24;
	sub.f32 	%f43, %f42, %f25;
	sub.f32 	%f44, %f12, %f13;
	fma.rn.f32 	%f45, %f44, 0f40000000, %f16;
	add.f32 	%f46, %f45, %f20;
	add.f32 	%f47, %f46, %f22;
	add.f32 	%f48, %f47, %f24;
	sub.f32 	%f49, %f48, %f17;
	sub.f32 	%f50, %f49, %f21;
	sub.f32 	%f51, %f50, %f23;
	sub.f32 	%f52, %f51, %f25;
	fma.rn.f32 	%f53, %f7, %f34, %f3;
	fma.rn.f32 	%f54, %f6, %f53, 0f00000000;
	fma.rn.f32 	%f55, %f7, %f43, %f4;
	fma.rn.f32 	%f56, %f6, %f55, 0f38D1B717;
	fma.rn.f32 	%f57, %f7, %f52, %f5;
	fma.rn.f32 	%f58, %f6, %f57, 0f00000000;
	mul.f32 	%f59, %f54, %f54;
	mul.f32 	%f60, %f56, %f56;
	mul.f32 	%f61, %f58, %f58;
	add.f32 	%f62, %f59, %f60;
	add.f32 	%f63, %f62, %f61;
	mul.f32 	%f64, %f54, 0f3DAAAAAB;
	mul.f32 	%f65, %f56, 0f3DAAAAAB;
	mul.f32 	%f66, %f58, 0f3DAAAAAB;
	mul.f32 	%f67, %f60, 0f3E000000;
	mul.f32 	%f68, %f61, 0f3E000000;
	mul.f32 	%f69, %f54, 0f3E800000;
	mul.f32 	%f70, %f69, %f56;
	mul.f32 	%f71, %f56, 0f3E800000;
	mul.f32 	%f72, %f71, %f58;
	mul.f32 	%f73, %f58, 0f3E800000;
	mul.f32 	%f74, %f54, %f73;
	fma.rn.f32 	%f75, %f63, 0fBD2AAAAB, 0f3CE38E39;
	fma.rn.f32 	%f76, %f59, 0f3E000000, %f67;
	fma.rn.f32 	%f77, %f60, 0f3E000000, %f68;
	fma.rn.f32 	%f78, %f59, 0f3E000000, %f68;
	add.s64 	%rd17, %rd15, %rd14;
	ld.global.u8 	%rs1, [%rd17];
	setp.eq.s16 	%p2, %rs1, 0;
	selp.f32 	%f79, 0f3F800000, 0f00000000, %p2;
	mul.f32 	%f80, %f1, %f79;
	add.f32 	%f81, %f80, %f80;
	add.f32 	%f82, %f64, %f75;
	fma.rn.f32 	%f83, %f59, 0f3E000000, %f82;
	mul.f32 	%f84, %f81, %f83;
	mul.wide.u32 	%rd18, %r35, 4;
	add.s64 	%rd19, %rd16, %rd18;
	st.global.f32 	[%rd19], %f84;
	sub.f32 	%f85, %f75, %f64;
	fma.rn.f32 	%f86, %f59, 0f3E000000, %f85;
	mul.f32 	%f87, %f81, %f86;
	st.global.f32 	[%rd19+4], %f87;
	add.f32 	%f88, %f65, %f75;
	fma.rn.f32 	%f89, %f60, 0f3E000000, %f88;
	mul.f32 	%f90, %f81, %f89;
	st.global.f32 	[%rd19+8], %f90;
	sub.f32 	%f91, %f75, %f65;
	fma.rn.f32 	%f92, %f60, 0f3E000000, %f91;
	mul.f32 	%f93, %f81, %f92;
	st.global.f32 	[%rd19+12], %f93;
	add.f32 	%f94, %f66, %f75;
	fma.rn.f32 	%f95, %f61, 0f3E000000, %f94;
	mul.f32 	%f96, %f81, %f95;
	st.global.f32 	[%rd19+16], %f96;
	sub.f32 	%f97, %f75, %f66;
	fma.rn.f32 	%f98, %f61, 0f3E000000, %f97;
	mul.f32 	%f99, %f81, %f98;
	st.global.f32 	[%rd19+20], %f99;
	add.f32 	%f100, %f65, %f82;
	add.f32 	%f101, %f76, %f100;
	add.f32 	%f102, %f70, %f101;
	mul.f32 	%f103, %f80, %f102;
	st.global.f32 	[%rd19+24], %f103;
	sub.f32 	%f104, %f82, %f65;
	add.f32 	%f105, %f76, %f104;
	sub.f32 	%f106, %f105, %f70;
	mul.f32 	%f107, %f80, %f106;
	st.global.f32 	[%rd19+28], %f107;
	add.f32 	%f108, %f65, %f85;
	add.f32 	%f109, %f76, %f108;
	sub.f32 	%f110, %f109, %f70;
	mul.f32 	%f111, %f80, %f110;
	st.global.f32 	[%rd19+32], %f111;
	sub.f32 	%f112, %f85, %f65;
	add.f32 	%f113, %f76, %f112;
	add.f32 	%f114, %f70, %f113;
	mul.f32 	%f115, %f80, %f114;
	st.global.f32 	[%rd19+36], %f115;
	add.f32 	%f116, %f66, %f82;
	add.f32 	%f117, %f78, %f116;
	add.f32 	%f118, %f74, %f117;
	mul.f32 	%f119, %f80, %f118;
	st.global.f32 	[%rd19+40], %f119;
	sub.f32 	%f120, %f82, %f66;
	add.f32 	%f121, %f78, %f120;
	sub.f32 	%f122, %f121, %f74;
	mul.f32 	%f123, %f80, %f122;
	st.global.f32 	[%rd19+44], %f123;
	add.f32 	%f124, %f66, %f85;
	add.f32 	%f125, %f78, %f124;
	sub.f32 	%f126, %f125, %f74;
	mul.f32 	%f127, %f80, %f126;
	st.global.f32 	[%rd19+48], %f127;
	sub.f32 	%f128, %f85, %f66;
	add.f32 	%f129, %f78, %f128;
	add.f32 	%f130, %f74, %f129;
	mul.f32 	%f131, %f80, %f130;
	st.global.f32 	[%rd19+52], %f131;
	add.f32 	%f132, %f66, %f88;
	add.f32 	%f133, %f77, %f132;
	add.f32 	%f134, %f72, %f133;
	mul.f32 	%f135, %f80, %f134;
	st.global.f32 	[%rd19+56], %f135;
	sub.f32 	%f136, %f88, %f66;
	add.f32 	%f137, %f77, %f136;
	sub.f32 	%f138, %f137, %f72;
	mul.f32 	%f139, %f80, %f138;
	st.global.f32 	[%rd19+60], %f139;
	add.f32 	%f140, %f66, %f91;
	add.f32 	%f141, %f77, %f140;
	sub.f32 	%f142, %f141, %f72;
	mul.f32 	%f143, %f80, %f142;
	st.global.f32 	[%rd19+64], %f143;
	sub.f32 	%f144, %f91, %f66;
	add.f32 	%f145, %f77, %f144;
	add.f32 	%f146, %f72, %f145;
	mul.f32 	%f147, %f80, %f146;
	st.global.f32 	[%rd19+68], %f147;
	fma.rn.f32 	%f148, %f63, 0fBF000000, 0f3EAAAAAB;
	mul.f32 	%f149, %f80, %f148;
	st.global.f32 	[%rd19+72], %f149;
$L__BB2_2:
	ret;

}
	// .globl	_Z23action_new_i_gpu_kernelPfP6float3S_PbS_
.visible .entry _Z23action_new_i_gpu_kernelPfP6float3S_PbS_(
	.param .u64 .ptr .align 1 _Z23action_new_i_gpu_kernelPfP6float3S_PbS__param_0,
	.param .u64 .ptr .align 1 _Z23action_new_i_gpu_kernelPfP6float3S_PbS__param_1,
	.param .u64 .ptr .align 1 _Z23action_new_i_gpu_kernelPfP6float3S_PbS__param_2,
	.param .u64 .ptr .align 1 _Z23action_new_i_gpu_kernelPfP6float3S_PbS__param_3,
	.param .u64 .ptr .align 1 _Z23action_new_i_gpu_kernelPfP6float3S_PbS__param_4
)
{
	.local .align 4 .b8 	__local_depot3[72];
	.reg .b64 	%SP;
	.reg .b64 	%SPL;
	.reg .pred 	%p<2>;
	.reg .b16 	%rs<2>;
	.reg .b32 	%r<85>;
	.reg .b32 	%f<184>;
	.reg .b64 	%rd<106>;

	mov.u64 	%SPL, __local_depot3;
	ld.param.u64 	%rd8, [_Z23action_new_i_gpu_kernelPfP6float3S_PbS__param_0];
	ld.param.u64 	%rd9, [_Z23action_new_i_gpu_kernelPfP6float3S_PbS__param_1];
	ld.param.u64 	%rd10, [_Z23action_new_i_gpu_kernelPfP6float3S_PbS__param_3];
	cvta.to.global.u64 	%rd11, %rd10;
	cvta.to.global.u64 	%rd12, %rd9;
	cvta.to.global.u64 	%rd13, %rd8;
	mov.u32 	%r1, %tid.x;
	mov.u32 	%r2, %tid.y;
	mov.u32 	%r3, %tid.z;
	mov.u32 	%r4, %ctaid.x;
	shl.b32 	%r5, %r4, 2;
	add.s32 	%r6, %r5, %r1;
	mov.u32 	%r7, %ctaid.y;
	shl.b32 	%r8, %r7, 2;
	add.s32 	%r9, %r8, %r2;
	mov.u32 	%r10, %ctaid.z;
	shl.b32 	%r11, %r10, 2;
	add.s32 	%r12, %r11, %r3;
	// begin inline asm
	mov.u64 	%rd4, %clock64;
	// end inline asm
	shl.b32 	%r13, %r9, 4;
	mad.lo.s32 	%r14, %r6, 1152, %r13;
	add.s32 	%r15, %r14, %r12;
	// begin inline asm
	mov.u64 	%rd5, %clock64;
	// end inline asm
	cvt.s64.s32 	%rd14, %r15;
	mul.wide.s32 	%rd15, %r15, 4;
	add.s64 	%rd16, %rd13, %rd15;
	ld.global.f32 	%f1, [%rd16];
	// begin inline asm
	mov.u64 	%rd6, %clock64;
	// end inline asm
	mul.wide.s32 	%rd17, %r15, 12;
	add.s64 	%rd18, %rd12, %rd17;
	ld.volatile.global.f32 	%f2, [%rd18+8];
	ld.volatile.global.f32 	%f3, [%rd18+4];
	ld.volatile.global.f32 	%f4, [%rd18];
	mov.f32 	%f181, %f4;
	mov.f32 	%f182, %f3;
	mov.f32 	%f183, %f2;
	// begin inline asm
	mov.u64 	%rd7, %clock64;
	// end inline asm
	add.s64 	%rd20, %rd11, %rd14;
	ld.global.u8 	%rs1, [%rd20];
	setp.ne.s16 	%p1, %rs1, 0;
	@%p1 bra 	$L__BB3_2;
	ld.param.u64 	%rd105, [_Z23action_new_i_gpu_kernelPfP6float3S_PbS__param_4];
	ld.param.u64 	%rd104, [_Z23action_new_i_gpu_kernelPfP6float3S_PbS__param_2];
	mov.u32 	%r16, %ctaid.y;
	shl.b32 	%r17, %r16, 2;
	mov.u32 	%r18, %tid.y;
	add.s32 	%r19, %r17, %r18;
	shl.b32 	%r20, %r19, 4;
	mov.u32 	%r21, %ctaid.x;
	shl.b32 	%r22, %r21, 2;
	mov.u32 	%r23, %tid.x;
	add.s32 	%r24, %r22, %r23;
	mul.lo.s32 	%r25, %r24, 1152;
	add.s32 	%r26, %r25, %r20;
	mov.u32 	%r27, %ctaid.z;
	shl.b32 	%r28, %r27, 2;
	mov.u32 	%r29, %tid.z;
	add.s32 	%r30, %r28, %r29;
	add.s32 	%r31, %r26, %r30;
	cvta.to.global.u64 	%rd26, %rd104;
	cvta.to.global.u64 	%rd27, %rd105;
	rcp.rn.f32 	%f5, %f1;
	mul.lo.s32 	%r32, %r31, 19;
	add.s32 	%r33, %r30, -1;
	and.b32  	%r34, %r33, 15;
	add.s32 	%r35, %r30, 1;
	and.b32  	%r36, %r35, 15;
	add.s32 	%r37, %r19, 71;
	mul.hi.u32 	%r38, %r37, 59652324;
	mul.lo.s32 	%r39, %r38, 72;
	sub.s32 	%r40, %r37, %r39;
	shl.b32 	%r41, %r40, 4;
	add.s32 	%r42, %r19, 1;
	mul.hi.u32 	%r43, %r42, 59652324;
	mul.lo.s32 	%r44, %r43, 72;
	sub.s32 	%r45, %r42, %r44;
	shl.b32 	%r46, %r45, 4;
	add.s32 	%r47, %r24, 15;
	shr.s32 	%r48, %r47, 31;
	shr.u32 	%r49, %r48, 28;
	add.s32 	%r50, %r47, %r49;
	and.b32  	%r51, %r50, 33554416;
	sub.s32 	%r52, %r47, %r51;
	mul.lo.s32 	%r53, %r52, 1152;
	add.s32 	%r54, %r24, 1;
	shr.s32 	%r55, %r54, 31;
	shr.u32 	%r56, %r55, 28;
	add.s32 	%r57, %r54, %r56;
	and.b32  	%r58, %r57, 33554416;
	sub.s32 	%r59, %r54, %r58;
	mul.lo.s32 	%r60, %r59, 1152;
	mul.wide.s32 	%rd28, %r31, 4;
	add.s64 	%rd29, %rd26, %rd28;
	ld.global.f32 	%f6, [%rd29];
	mul.f32 	%f7, %f6, 0f3E23D70A;
	// begin inline asm
	mov.u64 	%rd21, %clock64;
	// end inline asm
	add.s32 	%r61, %r60, %r20;
	add.s32 	%r62, %r61, %r30;
	mul.wide.s32 	%rd30, %r62, 4;
	add.s64 	%rd31, %rd26, %rd30;
	ld.global.f32 	%f8, [%rd31];
	add.u64 	%rd33, %SPL, 0;
	st.local.f32 	[%rd33], %f8;
	add.s32 	%r63, %r53, %r20;
	add.s32 	%r64, %r63, %r30;
	mul.wide.s32 	%rd34, %r64, 4;
	add.s64 	%rd35, %rd26, %rd34;
	ld.global.f32 	%f9, [%rd35];
	add.u64 	%rd37, %SPL, 4;
	st.local.f32 	[%rd37], %f9;
	add.s32 	%r65, %r46, %r25;
	add.s32 	%r66, %r65, %r30;
	mul.wide.s32 	%rd38, %r66, 4;
	add.s64 	%rd39, %rd26, %rd38;
	ld.global.f32 	%f10, [%rd39];
	add.u64 	%rd41, %SPL, 8;
	st.local.f32 	[%rd41], %f10;
	add.s32 	%r67, %r41, %r25;
	add.s32 	%r68, %r67, %r30;
	mul.wide.s32 	%rd42, %r68, 4;
	add.s64 	%rd43, %rd26, %rd42;
	ld.global.f32 	%f11, [%rd43];
	add.u64 	%rd45, %SPL, 12;
	st.local.f32 	[%rd45], %f11;
	or.b32  	%r69, %r26, %r36;
	mul.wide.s32 	%rd46, %r69, 4;
	add.s64 	%rd47, %rd26, %rd46;
	ld.global.f32 	%f12, [%rd47];
	add.u64 	%rd49, %SPL, 16;
	st.local.f32 	[%rd49], %f12;
	or.b32  	%r70, %r26, %r34;
	mul.wide.s32 	%rd50, %r70, 4;
	add.s64 	%rd51, %rd26, %rd50;
	ld.global.f32 	%f13, [%rd51];
	add.u64 	%rd53, %SPL, 20;
	st.local.f32 	[%rd53], %f13;
	add.s32 	%r71, %r46, %r30;
	add.s32 	%r72, %r71, %r60;
	mul.wide.s32 	%rd54, %r72, 4;
	add.s64 	%rd55, %rd26, %rd54;
	ld.global.f32 	%f14, [%rd55];
	add.u64 	%rd57, %SPL, 24;
	st.local.f32 	[%rd57], %f14;
	add.s32 	%r73, %r41, %r30;
	add.s32 	%r74, %r73, %r60;
	mul.wide.s32 	%rd58, %r74, 4;
	add.s64 	%rd59, %rd26, %rd58;
	ld.global.f32 	%f15, [%rd59];
	add.u64 	%rd61, %SPL, 28;
	st.local.f32 	[%rd61], %f15;
	or.b32  	%r75, %r61, %r36;
	mul.wide.s32 	%rd62, %r75, 4;
	add.s64 	%rd63, %rd26, %rd62;
	ld.global.f32 	%f16, [%rd63];
	add.u64 	%rd65, %SPL, 32;
	st.local.f32 	[%rd65], %f16;
	or.b32  	%r76, %r61, %r34;
	mul.wide.s32 	%rd66, %r76, 4;
	add.s64 	%rd67, %rd26, %rd66;
	ld.global.f32 	%f17, [%rd67];
	add.u64 	%rd69, %SPL, 36;
	st.local.f32 	[%rd69], %f17;
	add.s32 	%r77, %r71, %r53;
	mul.wide.s32 	%rd70, %r77, 4;
	add.s64 	%rd71, %rd26, %rd70;
	ld.global.f32 	%f18, [%rd71];
	add.u64 	%rd73, %SPL, 40;
	st.local.f32 	[%rd73], %f18;
	add.s32 	%r78, %r73, %r53;
	mul.wide.s32 	%rd74, %r78, 4;
	add.s64 	%rd75, %rd26, %rd74;
	ld.global.f32 	%f19, [%rd75];
	add.u64 	%rd77, %SPL, 44;
	st.local.f32 	[%rd77], %f19;
	or.b32  	%r79, %r63, %r36;
	mul.wide.s32 	%rd78, %r79, 4;
	add.s64 	%rd79, %rd26, %rd78;
	ld.global.f32 	%f20, [%rd79];
	add.u64 	%rd81, %SPL, 48;
	st.local.f32 	[%rd81], %f20;
	or.b32  	%r80, %r63, %r34;
	mul.wide.s32 	%rd82, %r80, 4;
	add.s64 	%rd83, %rd26, %rd82;
	ld.global.f32 	%f21, [%rd83];
	add.u64 	%rd85, %SPL, 52;
	st.local.f32 	[%rd85], %f21;
	or.b32  	%r81, %r65, %r36;
	mul.wide.s32 	%rd86, %r81, 4;
	add.s64 	%rd87, %rd26, %rd86;
	ld.global.f32 	%f22, [%rd87];
	add.u64 	%rd89, %SPL, 56;
	st.local.f32 	[%rd89], %f22;
	or.b32  	%r82, %r65, %r34;
	mul.wide.s32 	%rd90, %r82, 4;
	add.s64 	%rd91, %rd26, %rd90;
	ld.global.f32 	%f23, [%rd91];
	add.u64 	%rd93, %SPL, 60;
	st.local.f32 	[%rd93], %f23;
	or.b32  	%r83, %r67, %r36;
	mul.wide.s32 	%rd94, %r83, 4;
	add.s64 	%rd95, %rd26, %rd94;
	ld.global.f32 	%f24, [%rd95];
	add.u64 	%rd97, %SPL, 64;
	st.local.f32 	[%rd97], %f24;
	or.b32  	%r84, %r67, %r34;
	mul.wide.s32 	%rd98, %r84, 4;
	add.s64 	%rd99, %rd26, %rd98;
	ld.global.f32 	%f25, [%rd99];
	add.u64 	%rd101, %SPL, 68;
	st.local.f32 	[%rd101], %f25;
	// begin inline asm
	mov.u64 	%rd22, %clock64;
	// end inline asm
	ld.local.f32 	%f26, [%rd33];
	ld.local.f32 	%f27, [%rd37];
	sub.f32 	%f28, %f26, %f27;
	ld.local.f32 	%f29, [%rd57];
	fma.rn.f32 	%f30, %f28, 0f40000000, %f29;
	ld.local.f32 	%f31, [%rd61];
	add.f32 	%f32, %f31, %f30;
	ld.local.f32 	%f33, [%rd65];
	add.f32 	%f34, %f33, %f32;
	ld.local.f32 	%f35, [%rd69];
	add.f32 	%f36, %f35, %f34;
	ld.local.f32 	%f37, [%rd73];
	sub.f32 	%f38, %f36, %f37;
	ld.local.f32 	%f39, [%rd77];
	sub.f32 	%f40, %f38, %f39;
	ld.local.f32 	%f41, [%rd81];
	sub.f32 	%f42, %f40, %f41;
	ld.local.f32 	%f43, [%rd85];
	sub.f32 	%f44, %f42, %f43;
	ld.local.f32 	%f45, [%rd41];
	ld.local.f32 	%f46, [%rd45];
	sub.f32 	%f47, %f45, %f46;
	ld.local.f32 	%f48, [%rd57];
	fma.rn.f32 	%f49, %f47, 0f40000000, %f48;
	ld.local.f32 	%f50, [%rd73];
	add.f32 	%f51, %f50, %f49;
	ld.local.f32 	%f52, [%rd89];
	add.f32 	%f53, %f52, %f51;
	ld.local.f32 	%f54, [%rd93];
	add.f32 	%f55, %f54, %f53;
	ld.local.f32 	%f56, [%rd61];
	sub.f32 	%f57, %f55, %f56;
	ld.local.f32 	%f58, [%rd77];
	sub.f32 	%f59, %f57, %f58;
	ld.local.f32 	%f60, [%rd97];
	sub.f32 	%f61, %f59, %f60;
	ld.local.f32 	%f62, [%rd101];
	sub.f32 	%f63, %f61, %f62;
	ld.local.f32 	%f64, [%rd49];
	ld.local.f32 	%f65, [%rd53];
	sub.f32 	%f66, %f64, %f65;
	ld.local.f32 	%f67, [%rd65];
	fma.rn.f32 	%f68, %f66, 0f40000000, %f67;
	ld.local.f32 	%f69, [%rd81];
	add.f32 	%f70, %f69, %f68;
	ld.local.f32 	%f71, [%rd89];
	add.f32 	%f72, %f71, %f70;
	ld.local.f32 	%f73, [%rd97];
	add.f32 	%f74, %f73, %f72;
	ld.local.f32 	%f75, [%rd69];
	sub.f32 	%f76, %f74, %f75;
	ld.local.f32 	%f77, [%rd85];
	sub.f32 	%f78, %f76, %f77;
	ld.local.f32 	%f79, [%rd93];
	sub.f32 	%f80, %f78, %f79;
	ld.local.f32 	%f81, [%rd101];
	sub.f32 	%f82, %f80, %f81;
	// begin inline asm
	mov.u64 	%rd23, %clock64;
	// end inline asm
	mov.f32 	%f83, %f181;
	fma.rn.f32 	%f84, %f7, %f44, %f83;
	fma.rn.f32 	%f85, %f5, %f84, 0f00000000;
	mov.f32 	%f86, %f182;
	fma.rn.f32 	%f87, %f7, %f63, %f86;
	fma.rn.f32 	%f88, %f5, %f87, 0f38D1B717;
	mov.f32 	%f89, %f183;
	fma.rn.f32 	%f90, %f7, %f82, %f89;
	fma.rn.f32 	%f91, %f5, %f90, 0f00000000;
	mul.f32 	%f92, %f85, %f85;
	mul.f32 	%f93, %f88, %f88;
	mul.f32 	%f94, %f91, %f91;
	add.f32 	%f95, %f92, %f93;
	add.f32 	%f96, %f95, %f94;
	mul.f32 	%f97, %f85, 0f3DAAAAAB;
	mul.f32 	%f98, %f88, 0f3DAAAAAB;
	mul.f32 	%f99, %f91, 0f3DAAAAAB;
	mul.f32 	%f100, %f93, 0f3E000000;
	mul.f32 	%f101, %f94, 0f3E000000;
	mul.f32 	%f102, %f85, 0f3E800000;
	mul.f32 	%f103, %f102, %f88;
	mul.f32 	%f104, %f88, 0f3E800000;
	mul.f32 	%f105, %f104, %f91;
	mul.f32 	%f106, %f91, 0f3E800000;
	mul.f32 	%f107, %f85, %f106;
	fma.rn.f32 	%f108, %f96, 0fBD2AAAAB, 0f3CE38E39;
	fma.rn.f32 	%f109, %f92, 0f3E000000, %f100;
	fma.rn.f32 	%f110, %f93, 0f3E000000, %f101;
	fma.rn.f32 	%f111, %f92, 0f3E000000, %f101;
	add.f32 	%f112, %f1, %f1;
	// begin inline asm
	mov.u64 	%rd24, %clock64;
	// end inline asm
	add.f32 	%f113, %f97, %f108;
	fma.rn.f32 	%f114, %f92, 0f3E000000, %f113;
	mul.f32 	%f115, %f112, %f114;
	mul.wide.s32 	%rd102, %r32, 4;
	add.s64 	%rd103, %rd27, %rd102;
	st.global.f32 	[%rd103], %f115;
	sub.f32 	%f116, %f108, %f97;
	fma.rn.f32 	%f117, %f92, 0f3E000000, %f116;
	mul.f32 	%f118, %f112, %f117;
	st.global.f32 	[%rd103+4], %f118;
	add.f32 	%f119, %f98, %f108;
	fma.rn.f32 	%f120, %f93, 0f3E000000, %f119;
	mul.f32 	%f121, %f112, %f120;
	st.global.f32 	[%rd103+8], %f121;
	sub.f32 	%f122, %f108, %f98;
	fma.rn.f32 	%f123, %f93, 0f3E000000, %f122;
	mul.f32 	%f124, %f112, %f123;
	st.global.f32 	[%rd103+12], %f124;
	add.f32 	%f125, %f99, %f108;
	fma.rn.f32 	%f126, %f94, 0f3E000000, %f125;
	mul.f32 	%f127, %f112, %f126;
	st.global.f32 	[%rd103+16], %f127;
	sub.f32 	%f128, %f108, %f99;
	fma.rn.f32 	%f129, %f94, 0f3E000000, %f128;
	mul.f32 	%f130, %f112, %f129;
	st.global.f32 	[%rd103+20], %f130;
	add.f32 	%f131, %f98, %f113;
	add.f32 	%f132, %f109, %f131;
	add.f32 	%f133, %f103, %f132;
	mul.f32 	%f134, %f1, %f133;
	st.global.f32 	[%rd103+24], %f134;
	sub.f32 	%f135, %f113, %f98;
	add.f32 	%f136, %f109, %f135;
	sub.f32 	%f137, %f136, %f103;
	mul.f32 	%f138, %f1, %f137;
	st.global.f32 	[%rd103+28], %f138;
	add.f32 	%f139, %f98, %f116;
	add.f32 	%f140, %f109, %f139;
	sub.f32 	%f141, %f140, %f103;
	mul.f32 	%f142, %f1, %f141;
	st.global.f32 	[%rd103+32], %f142;
	sub.f32 	%f143, %f116, %f98;
	add.f32 	%f144, %f109, %f143;
	add.f32 	%f145, %f103, %f144;
	mul.f32 	%f146, %f1, %f145;
	st.global.f32 	[%rd103+36], %f146;
	add.f32 	%f147, %f99, %f113;
	add.f32 	%f148, %f111, %f147;
	add.f32 	%f149, %f107, %f148;
	mul.f32 	%f150, %f1, %f149;
	st.global.f32 	[%rd103+40], %f150;
	sub.f32 	%f151, %f113, %f99;
	add.f32 	%f152, %f111, %f151;
	sub.f32 	%f153, %f152, %f107;
	mul.f32 	%f154, %f1, %f153;
	st.global.f32 	[%rd103+44], %f154;
	add.f32 	%f155, %f99, %f116;
	add.f32 	%f156, %f111, %f155;
	sub.f32 	%f157, %f156, %f107;
	mul.f32 	%f158, %f1, %f157;
	st.global.f32 	[%rd103+48], %f158;
	sub.f32 	%f159, %f116, %f99;
	add.f32 	%f160, %f111, %f159;
	add.f32 	%f161, %f107, %f160;
	mul.f32 	%f162, %f1, %f161;
	st.global.f32 	[%rd103+52], %f162;
	add.f32 	%f163, %f99, %f119;
	add.f32 	%f164, %f110, %f163;
	add.f32 	%f165, %f105, %f164;
	mul.f32 	%f166, %f1, %f165;
	st.global.f32 	[%rd103+56], %f166;
	sub.f32 	%f167, %f119, %f99;
	add.f32 	%f168, %f110, %f167;
	sub.f32 	%f169, %f168, %f105;
	mul.f32 	%f170, %f1, %f169;
	st.global.f32 	[%rd103+60], %f170;
	add.f32 	%f171, %f99, %f122;
	add.f32 	%f172, %f110, %f171;
	sub.f32 	%f173, %f172, %f105;
	mul.f32 	%f174, %f1, %f173;
	st.global.f32 	[%rd103+64], %f174;
	sub.f32 	%f175, %f122, %f99;
	add.f32 	%f176, %f110, %f175;
	add.f32 	%f177, %f105, %f176;
	mul.f32 	%f178, %f1, %f177;
	st.global.f32 	[%rd103+68], %f178;
	fma.rn.f32 	%f179, %f96, 0fBF000000, 0f3EAAAAAB;
	mul.f32 	%f180, %f1, %f179;
	st.global.f32 	[%rd103+72], %f180;
	// begin inline asm
	mov.u64 	%rd25, %clock64;
	// end inline asm
$L__BB3_2:
	ret;

}
	// .globl	_Z23action_new_s_gpu_kernelPfP6float3S_PbS_
.visible .entry _Z23action_new_s_gpu_kernelPfP6float3S_PbS_(
	.param .u64 .ptr .align 1 _Z23action_new_s_gpu_kernelPfP6float3S_PbS__param_0,
	.param .u64 .ptr .align 1 _Z23action_new_s_gpu_kernelPfP6float3S_PbS__param_1,
	.param .u64 .ptr .align 1 _Z23action_new_s_gpu_kernelPfP6float3S_PbS__param_2,
	.param .u64 .ptr .align 1 _Z23action_new_s_gpu_kernelPfP6float3S_PbS__param_3,
	.param .u64 .ptr .align 1 _Z23action_new_s_gpu_kernelPfP6float3S_PbS__param_4
)
{
	.reg .pred 	%p<2>;
	.reg .b16 	%rs<2>;
	.reg .b32 	%r<70>;
	.reg .b32 	%f<156>;
	.reg .b64 	%rd<58>;

	ld.param.u64 	%rd1, [_Z23action_new_s_gpu_kernelPfP6float3S_PbS__param_0];
	ld.param.u64 	%rd2, [_Z23action_new_s_gpu_kernelPfP6float3S_PbS__param_1];
	ld.param.u64 	%rd3, [_Z23action_new_s_gpu_kernelPfP6float3S_PbS__param_2];
	ld.param.u64 	%rd4, [_Z23action_new_s_gpu_kernelPfP6float3S_PbS__param_3];
	ld.param.u64 	%rd5, [_Z23action_new_s_gpu_kernelPfP6float3S_PbS__param_4];
	cvta.to.global.u64 	%rd6, %rd5;
	cvta.to.global.u64 	%rd7, %rd4;
	cvta.to.global.u64 	%rd8, %rd3;
	cvta.to.global.u64 	%rd9, %rd2;
	cvta.to.global.u64 	%rd10, %rd1;
	mov.u32 	%r1, %tid.x;
	mov.u32 	%r2, %tid.y;
	mov.u32 	%r3, %tid.z;
	mov.u32 	%r4, %ctaid.x;
	shl.b32 	%r5, %r4, 2;
	add.s32 	%r6, %r5, %r1;
	mov.u32 	%r7, %ctaid.y;
	shl.b32 	%r8, %r7, 2;
	add.s32 	%r9, %r8, %r2;
	mov.u32 	%r10, %ctaid.z;
	shl.b32 	%r11, %r10, 2;
	add.s32 	%r12, %r11, %r3;
	add.s32 	%r13, %r6, 1;
	shr.s32 	%r14, %r13, 31;
	shr.u32 	%r15, %r14, 28;
	add.s32 	%r16, %r13, %r15;
	and.b32  	%r17, %r16, 33554416;
	sub.s32 	%r18, %r13, %r17;
	mul.lo.s32 	%r19, %r18, 1152;
	add.s32 	%r20, %r6, 15;
	shr.s32 	%r21, %r20, 31;
	shr.u32 	%r22, %r21, 28;
	add.s32 	%r23, %r20, %r22;
	and.b32  	%r24, %r23, 33554416;
	sub.s32 	%r25, %r20, %r24;
	mul.lo.s32 	%r26, %r25, 1152;
	mul.lo.s32 	%r27, %r6, 1152;
	add.s32 	%r28, %r9, 1;
	mul.hi.u32 	%r29, %r28, 59652324;
	mul.lo.s32 	%r30, %r29, 72;
	sub.s32 	%r31, %r28, %r30;
	shl.b32 	%r32, %r31, 4;
	add.s32 	%r33, %r9, 71;
	mul.hi.u32 	%r34, %r33, 59652324;
	mul.lo.s32 	%r35, %r34, 72;
	sub.s32 	%r36, %r33, %r35;
	shl.b32 	%r37, %r36, 4;
	shl.b32 	%r38, %r9, 4;
	add.s32 	%r39, %r12, 1;
	and.b32  	%r40, %r39, 15;
	add.s32 	%r41, %r12, -1;
	and.b32  	%r42, %r41, 15;
	add.s32 	%r43, %r27, %r38;
	add.s32 	%r44, %r43, %r12;
	mul.lo.s32 	%r45, %r44, 19;
	cvt.s64.s32 	%rd11, %r44;
	mul.wide.s32 	%rd12, %r44, 4;
	add.s64 	%rd13, %rd10, %rd12;
	ld.global.f32 	%f1, [%rd13];
	mul.wide.s32 	%rd14, %r44, 12;
	add.s64 	%rd15, %rd9, %rd14;
	ld.volatile.global.f32 	%f2, [%rd15];
	ld.volatile.global.f32 	%f3, [%rd15+4];
	ld.volatile.global.f32 	%f4, [%rd15+8];
	mov.f32 	%f155, %f4;
	mov.f32 	%f154, %f3;
	mov.f32 	%f153, %f2;
	rcp.rn.f32 	%f5, %f1;
	add.s64 	%rd18, %rd8, %rd12;
	ld.global.f32 	%f6, [%rd18];
	mul.f32 	%f7, %f6, 0f3E23D70A;
	add.s32 	%r46, %r19, %r38;
	add.s32 	%r47, %r46, %r12;
	mul.wide.s32 	%rd19, %r47, 4;
	add.s64 	%rd20, %rd8, %rd19;
	ld.global.f32 	%f8, [%rd20];
	add.s32 	%r48, %r26, %r38;
	add.s32 	%r49, %r48, %r12;
	mul.wide.s32 	%rd21, %r49, 4;
	add.s64 	%rd22, %rd8, %rd21;
	ld.global.f32 	%f9, [%rd22];
	add.s32 	%r50, %r32, %r27;
	add.s32 	%r51, %r50, %r12;
	mul.wide.s32 	%rd23, %r51, 4;
	add.s64 	%rd24, %rd8, %rd23;
	ld.global.f32 	%f10, [%rd24];
	add.s32 	%r52, %r37, %r27;
	add.s32 	%r53, %r52, %r12;
	mul.wide.s32 	%rd25, %r53, 4;
	add.s64 	%rd26, %rd8, %rd25;
	ld.global.f32 	%f11, [%rd26];
	or.b32  	%r54, %r43, %r40;
	mul.wide.s32 	%rd27, %r54, 4;
	add.s64 	%rd28, %rd8, %rd27;
	ld.global.f32 	%f12, [%rd28];
	or.b32  	%r55, %r43, %r42;
	mul.wide.s32 	%rd29, %r55, 4;
	add.s64 	%rd30, %rd8, %rd29;
	ld.global.f32 	%f13, [%rd30];
	add.s32 	%r56, %r32, %r12;
	add.s32 	%r57, %r56, %r19;
	mul.wide.s32 	%rd31, %r57, 4;
	add.s64 	%rd32, %rd8, %rd31;
	ld.global.f32 	%f14, [%rd32];
	add.s32 	%r58, %r37, %r12;
	add.s32 	%r59, %r58, %r19;
	mul.wide.s32 	%rd33, %r59, 4;
	add.s64 	%rd34, %rd8, %rd33;
	ld.global.f32 	%f15, [%rd34];
	or.b32  	%r60, %r46, %r40;
	mul.wide.s32 	%rd35, %r60, 4;
	add.s64 	%rd36, %rd8, %rd35;
	ld.global.f32 	%f16, [%rd36];
	or.b32  	%r61, %r46, %r42;
	mul.wide.s32 	%rd37, %r61, 4;
	add.s64 	%rd38, %rd8, %rd37;
	ld.global.f32 	%f17, [%rd38];
	add.s32 	%r62, %r56, %r26;
	mul.wide.s32 	%rd39, %r62, 4;
	add.s64 	%rd40, %rd8, %rd39;
	ld.global.f32 	%f18, [%rd40];
	add.s32 	%r63, %r58, %r26;
	mul.wide.s32 	%rd41, %r63, 4;
	add.s64 	%rd42, %rd8, %rd41;
	ld.global.f32 	%f19, [%rd42];
	or.b32  	%r64, %r48, %r40;
	mul.wide.s32 	%rd43, %r64, 4;
	add.s64 	%rd44, %rd8, %rd43;
	ld.global.f32 	%f20, [%rd44];
	or.b32  	%r65, %r48, %r42;
	mul.wide.s32 	%rd45, %r65, 4;
	add.s64 	%rd46, %rd8, %rd45;
	ld.global.f32 	%f21, [%rd46];
	or.b32  	%r66, %r50, %r40;
	mul.wide.s32 	%rd47, %r66, 4;
	add.s64 	%rd48, %rd8, %rd47;
	ld.global.f32 	%f22, [%rd48];
	or.b32  	%r67, %r50, %r42;
	mul.wide.s32 	%rd49, %r67, 4;
	add.s64 	%rd50, %rd8, %rd49;
	ld.global.f32 	%f23, [%rd50];
	or.b32  	%r68, %r52, %r40;
	mul.wide.s32 	%rd51, %r68, 4;
	add.s64 	%rd52, %rd8, %rd51;
	ld.global.f32 	%f24, [%rd52];
	or.b32  	%r69, %r52, %r42;
	mul.wide.s32 	%rd53, %r69, 4;
	add.s64 	%rd54, %rd8, %rd53;
	ld.global.f32 	%f25, [%rd54];
	sub.f32 	%f26, %f8, %f9;
	fma.rn.f32 	%f27, %f26, 0f40000000, %f14;
	add.f32 	%f28, %f27, %f15;
	add.f32 	%f29, %f28, %f16;
	add.f32 	%f30, %f29, %f17;
	sub.f32 	%f31, %f30, %f18;
	sub.f32 	%f32, %f31, %f19;
	sub.f32 	%f33, %f32, %f20;
	sub.f32 	%f34, %f33, %f21;
	sub.f32 	%f35, %f10, %f11;
	fma.rn.f32 	%f36, %f35, 0f40000000, %f14;
	add.f32 	%f37, %f36, %f18;
	add.f32 	%f38, %f37, %f22;
	add.f32 	%f39, %f38, %f23;
	sub.f32 	%f40, %f39, %f15;
	sub.f32 	%f41, %f40, %f19;
	sub.f32 	%f42, %f41, %f24;
	sub.f32 	%f43, %f42, %f25;
	sub.f32 	%f44, %f12, %f13;
	fma.rn.f32 	%f45, %f44, 0f40000000, %f16;
	add.f32 	%f46, %f45, %f20;
	add.f32 	%f47, %f46, %f22;
	add.f32 	%f48, %f47, %f24;
	sub.f32 	%f49, %f48, %f17;
	sub.f32 	%f50, %f49, %f21;
	sub.f32 	%f51, %f50, %f23;
	sub.f32 	%f52, %f51, %f25;
	mov.f32 	%f53, %f153;
	fma.rn.f32 	%f54, %f7, %f34, %f53;
	fma.rn.f32 	%f55, %f5, %f54, 0f00000000;
	mov.f32 	%f56, %f154;
	fma.rn.f32 	%f57, %f7, %f43, %f56;
	fma.rn.f32 	%f58, %f5, %f57, 0f38D1B717;
	mov.f32 	%f59, %f155;
	fma.rn.f32 	%f60, %f7, %f52, %f59;
	fma.rn.f32 	%f61, %f5, %f60, 0f00000000;
	mul.f32 	%f62, %f55, %f55;
	mul.f32 	%f63, %f58, %f58;
	mul.f32 	%f64, %f61, %f61;
	add.f32 	%f65, %f62, %f63;
	add.f32 	%f66, %f65, %f64;
	mul.f32 	%f67, %f55, 0f3DAAAAAB;
	mul.f32 	%f68, %f58, 0f3DAAAAAB;
	mul.f32 	%f69, %f61, 0f3DAAAAAB;
	mul.f32 	%f70, %f63, 0f3E000000;
	mul.f32 	%f71, %f64, 0f3E000000;
	mul.f32 	%f72, %f55, 0f3E800000;
	mul.f32 	%f73, %f72, %f58;
	mul.f32 	%f74, %f58, 0f3E800000;
	mul.f32 	%f75, %f74, %f61;
	mul.f32 	%f76, %f61, 0f3E800000;
	mul.f32 	%f77, %f55, %f76;
	fma.rn.f32 	%f78, %f66, 0fBD2AAAAB, 0f3CE38E39;
	fma.rn.f32 	%f79, %f62, 0f3E000000, %f70;
	fma.rn.f32 	%f80, %f63, 0f3E000000, %f71;
	fma.rn.f32 	%f81, %f62, 0f3E000000, %f71;
	add.s64 	%rd55, %rd7, %rd11;
	ld.global.u8 	%rs1, [%rd55];
	setp.eq.s16 	%p1, %rs1, 0;
	selp.f32 	%f82, 0f3F800000, 0f00000000, %p1;
	mul.f32 	%f83, %f1, %f82;
	add.f32 	%f84, %f83, %f83;
	add.f32 	%f85, %f67, %f78;
	fma.rn.f32 	%f86, %f62, 0f3E000000, %f85;
	mul.f32 	%f87, %f84, %f86;
	mul.wide.s32 	%rd56, %r45, 4;
	add.s64 	%rd57, %rd6, %rd56;
	st.global.f32 	[%rd57], %f87;
	sub.f32 	%f88, %f78, %f67;
	fma.rn.f32 	%f89, %f62, 0f3E000000, %f88;
	mul.f32 	%f90, %f84, %f89;
	st.global.f32 	[%rd57+4], %f90;
	add.f32 	%f91, %f68, %f78;
	fma.rn.f32 	%f92, %f63, 0f3E000000, %f91;
	mul.f32 	%f93, %f84, %f92;
	st.global.f32 	[%rd57+8], %f93;
	sub.f32 	%f94, %f78, %f68;
	fma.rn.f32 	%f95, %f63, 0f3E000000, %f94;
	mul.f32 	%f96, %f84, %f95;
	st.global.f32 	[%rd57+12], %f96;
	add.f32 	%f97, %f69, %f78;
	fma.rn.f32 	%f98, %f64, 0f3E000000, %f97;
	mul.f32 	%f99, %f84, %f98;
	st.global.f32 	[%rd57+16], %f99;
	sub.f32 	%f100, %f78, %f69;
	fma.rn.f32 	%f101, %f64, 0f3E000000, %f100;
	mul.f32 	%f102, %f84, %f101;
	st.global.f32 	[%rd57+20], %f102;
	add.f32 	%f103, %f68, %f85;
	add.f32 	%f104, %f79, %f103;
	add.f32 	%f105, %f73, %f104;
	mul.f32 	%f106, %f83, %f105;
	st.global.f32 	[%rd57+24], %f106;
	sub.f32 	%f107, %f85, %f68;
	add.f32 	%f108, %f79, %f107;
	sub.f32 	%f109, %f108, %f73;
	mul.f32 	%f110, %f83, %f109;
	st.global.f32 	[%rd57+28], %f110;
	add.f32 	%f111, %f68, %f88;
	add.f32 	%f112, %f79, %f111;
	sub.f32 	%f113, %f112, %f73;
	mul.f32 	%f114, %f83, %f113;
	st.global.f32 	[%rd57+32], %f114;
	sub.f32 	%f115, %f88, %f68;
	add.f32 	%f116, %f79, %f115;
	add.f32 	%f117, %f73, %f116;
	mul.f32 	%f118, %f83, %f117;
	st.global.f32 	[%rd57+36], %f118;
	add.f32 	%f119, %f69, %f85;
	add.f32 	%f120, %f81, %f119;
	add.f32 	%f121, %f77, %f120;
	mul.f32 	%f122, %f83, %f121;
	st.global.f32 	[%rd57+40], %f122;
	sub.f32 	%f123, %f85, %f69;
	add.f32 	%f124, %f81, %f123;
	sub.f32 	%f125, %f124, %f77;
	mul.f32 	%f126, %f83, %f125;
	st.global.f32 	[%rd57+44], %f126;
	add.f32 	%f127, %f69, %f88;
	add.f32 	%f128, %f81, %f127;
	sub.f32 	%f129, %f128, %f77;
	mul.f32 	%f130, %f83, %f129;
	st.global.f32 	[%rd57+48], %f130;
	sub.f32 	%f131, %f88, %f69;
	add.f32 	%f132, %f81, %f131;
	add.f32 	%f133, %f77, %f132;
	mul.f32 	%f134, %f83, %f133;
	st.global.f32 	[%rd57+52], %f134;
	add.f32 	%f135, %f69, %f91;
	add.f32 	%f136, %f80, %f135;
	add.f32 	%f137, %f75, %f136;
	mul.f32 	%f138, %f83, %f137;
	st.global.f32 	[%rd57+56], %f138;
	sub.f32 	%f139, %f91, %f69;
	add.f32 	%f140, %f80, %f139;
	sub.f32 	%f141, %f140, %f75;
	mul.f32 	%f142, %f83, %f141;
	st.global.f32 	[%rd57+60], %f142;
	add.f32 	%f143, %f69, %f94;
	add.f32 	%f144, %f80, %f143;
	sub.f32 	%f145, %f144, %f75;
	mul.f32 	%f146, %f83, %f145;
	st.global.f32 	[%rd57+64], %f146;
	sub.f32 	%f147, %f94, %f69;
	add.f32 	%f148, %f80, %f147;
	add.f32 	%f149, %f75, %f148;
	mul.f32 	%f150, %f83, %f149;
	st.global.f32 	[%rd57+68], %f150;
	fma.rn.f32 	%f151, %f66, 0fBF000000, 0f3EAAAAAB;
	mul.f32 	%f152, %f83, %f151;
	st.global.f32 	[%rd57+72], %f152;
	ret;

}
	// .globl	_Z25tranaction_new_gpu_kernelPfP6float3S_PbS_
.visible .entry _Z25tranaction_new_gpu_kernelPfP6float3S_PbS_(
	.param .u64 .ptr .align 1 _Z25tranaction_new_gpu_kernelPfP6float3S_PbS__param_0,
	.param .u64 .ptr .align 1 _Z25tranaction_new_gpu_kernelPfP6float3S_PbS__param_1,
	.param .u64 .ptr .align 1 _Z25tranaction_new_gpu_kernelPfP6float3S_PbS__param_2,
	.param .u64 .ptr .align 1 _Z25tranaction_new_gpu_kernelPfP6float3S_PbS__param_3,
	.param .u64 .ptr .align 1 _Z25tranaction_new_gpu_kernelPfP6float3S_PbS__param_4
)
{
	.local .align 4 .b8 	__local_depot5[20];
	.reg .b64 	%SP;
	.reg .b64 	%SPL;
	.reg .pred 	%p<20>;
	.reg .b16 	%rs<20>;
	.reg .b32 	%r<312>;
	.reg .b32 	%f<346>;
	.reg .b64 	%rd<172>;

	mov.u64 	%SPL, __local_depot5;
	ld.param.u64 	%rd20, [_Z25tranaction_new_gpu_kernelPfP6float3S_PbS__param_3];
	ld.param.u64 	%rd21, [_Z25tranaction_new_gpu_kernelPfP6float3S_PbS__param_4];
	cvta.to.global.u64 	%rd1, %rd21;
	cvta.to.global.u64 	%rd2, %rd20;
	mov.u32 	%r1, %ctaid.x;
	shl.b32 	%r2, %r1, 2;
	mov.u32 	%r3, %tid.x;
	add.s32 	%r4, %r2, %r3;
	mov.u32 	%r298, %r4;
	mov.u32 	%r5, %ctaid.y;
	shl.b32 	%r6, %r5, 2;
	mov.u32 	%r7, %tid.y;
	add.s32 	%r8, %r6, %r7;
	mov.u32 	%r306, %r8;
	mov.u32 	%r9, %ctaid.z;
	shl.b32 	%r10, %r9, 2;
	mov.u32 	%r11, %tid.z;
	add.s32 	%r12, %r10, %r11;
	mov.u32 	%r300, %r12;
	mov.u32 	%r301, %r3;
	mov.u32 	%r309, %r7;
	mov.u32 	%r303, %r11;
	add.u64 	%rd6, %SPL, 0;
	mov.b32 	%r13, 0;
	st.local.u32 	[%rd6], %r13;
	add.u64 	%rd7, %SPL, 4;
	st.local.u32 	[%rd7], %r13;
	add.u64 	%rd8, %SPL, 8;
	st.local.u32 	[%rd8+8], %r13;
	st.local.u32 	[%rd8+4], %r13;
	st.local.u32 	[%rd8], %r13;
	mov.u32 	%r14, %r298;
	add.s32 	%r15, %r14, 17;
	shr.s32 	%r16, %r15, 31;
	shr.u32 	%r17, %r16, 28;
	add.s32 	%r18, %r15, %r17;
	and.b32  	%r19, %r18, 33554416;
	sub.s32 	%r20, %r15, %r19;
	mul.lo.s32 	%r21, %r20, 1152;
	mov.u32 	%r308, %r21;
	mov.u32 	%r22, %r298;
	add.s32 	%r23, %r22, 15;
	shr.s32 	%r24, %r23, 31;
	shr.u32 	%r25, %r24, 28;
	add.s32 	%r26, %r23, %r25;
	and.b32  	%r27, %r26, 33554416;
	sub.s32 	%r28, %r23, %r27;
	mul.lo.s32 	%r29, %r28, 1152;
	mov.u32 	%r302, %r29;
	mov.u32 	%r30, %r298;
	mul.lo.s32 	%r31, %r30, 1152;
	mov.u32 	%r298, %r31;
	mov.u32 	%r32, %r306;
	add.s32 	%r33, %r32, 73;
	mul.hi.s32 	%r34, %r33, 954437177;
	shr.u32 	%r35, %r34, 31;
	shr.u32 	%r36, %r34, 4;
	add.s32 	%r37, %r36, %r35;
	mul.lo.s32 	%r38, %r37, 72;
	sub.s32 	%r39, %r33, %r38;
	shl.b32 	%r40, %r39, 4;
	mov.u32 	%r310, %r40;
	mov.u32 	%r41, %r306;
	add.s32 	%r42, %r41, 71;
	mul.hi.s32 	%r43, %r42, 954437177;
	shr.u32 	%r44, %r43, 31;
	shr.u32 	%r45, %r43, 4;
	add.s32 	%r46, %r45, %r44;
	mul.lo.s32 	%r47, %r46, 72;
	sub.s32 	%r48, %r42, %r47;
	shl.b32 	%r49, %r48, 4;
	mov.u32 	%r304, %r49;
	mov.u32 	%r50, %r300;
	add.s32 	%r51, %r50, 17;
	shr.s32 	%r52, %r51, 31;
	shr.u32 	%r53, %r52, 28;
	add.s32 	%r54, %r51, %r53;
	and.b32  	%r55, %r54, -16;
	sub.s32 	%r56, %r51, %r55;
	mov.u32 	%r299, %r56;
	mov.u32 	%r57, %r300;
	add.s32 	%r58, %r57, 15;
	shr.s32 	%r59, %r58, 31;
	shr.u32 	%r60, %r59, 28;
	add.s32 	%r61, %r58, %r60;
	and.b32  	%r62, %r61, -16;
	sub.s32 	%r63, %r58, %r62;
	mov.u32 	%r307, %r63;
	mov.u32 	%r64, %r306;
	shl.b32 	%r65, %r64, 4;
	mov.u32 	%r306, %r65;
	mov.u32 	%r66, %r298;
	mov.u32 	%r67, %r306;
	add.s32 	%r68, %r67, %r66;
	mov.u32 	%r69, %r300;
	add.s32 	%r70, %r68, %r69;
	mov.u32 	%r311, %r70;
	mov.u32 	%r71, %r311;
	mul.lo.s32 	%r72, %r71, 19;
	mov.u32 	%r305, %r72;
	cvt.s64.s32 	%rd42, %r311;
	add.s64 	%rd43, %rd2, %rd42;
	ld.global.u8 	%rs1, [%rd43];
	setp.ne.s16 	%p1, %rs1, 0;
	@%p1 bra 	$L__BB5_56;
	mov.u32 	%r73, %r302;
	mov.u32 	%r74, %r306;
	add.s32 	%r75, %r74, %r73;
	mov.u32 	%r76, %r300;
	add.s32 	%r77, %r75, %r76;
	cvt.s64.s32 	%rd44, %r77;
	add.s64 	%rd45, %rd2, %rd44;
	ld.global.u8 	%rs2, [%rd45];
	setp.ne.s16 	%p2, %rs2, 0;
	@%p2 bra 	$L__BB5_3;
	mov.u32 	%r79, %r302;
	mov.u32 	%r80, %r306;
	add.s32 	%r81, %r80, %r79;
	mov.u32 	%r82, %r300;
	add.s32 	%r83, %r81, %r82;
	mul.lo.s32 	%r84, %r83, 19;
	mul.wide.s32 	%rd48, %r84, 4;
	add.s64 	%rd49, %rd1, %rd48;
	ld.global.f32 	%f8, [%rd49];
	st.local.f32 	[%rd6], %f8;
	ld.local.f32 	%f9, [%rd6];
	ld.local.f32 	%f10, [%rd7];
	add.f32 	%f11, %f9, %f10;
	st.local.f32 	[%rd7], %f11;
	ld.local.f32 	%f12, [%rd6];
	ld.local.f32 	%f13, [%rd8];
	add.f32 	%f14, %f12, %f13;
	st.local.f32 	[%rd8], %f14;
	bra.uni 	$L__BB5_4;
$L__BB5_3:
	mov.u32 	%r78, %r305;
	mul.wide.s32 	%rd46, %r78, 4;
	add.s64 	%rd47, %rd1, %rd46;
	ld.global.f32 	%f1, [%rd47+4];
	st.local.f32 	[%rd6], %f1;
	ld.local.f32 	%f2, [%rd6];
	ld.local.f32 	%f3, [%rd7];
	add.f32 	%f4, %f2, %f3;
	st.local.f32 	[%rd7], %f4;
	ld.local.f32 	%f5, [%rd6];
	ld.local.f32 	%f6, [%rd8];
	add.f32 	%f7, %f5, %f6;
	st.local.f32 	[%rd8], %f7;
$L__BB5_4:
	mov.u32 	%r85, %r308;
	mov.u32 	%r86, %r306;
	add.s32 	%r87, %r86, %r85;
	mov.u32 	%r88, %r300;
	add.s32 	%r89, %r87, %r88;
	cvt.s64.s32 	%rd50, %r89;
	add.s64 	%rd51, %rd2, %rd50;
	ld.global.u8 	%rs3, [%rd51];
	setp.ne.s16 	%p3, %rs3, 0;
	@%p3 bra 	$L__BB5_6;
	mov.u32 	%r91, %r308;
	mov.u32 	%r92, %r306;
	add.s32 	%r93, %r92, %r91;
	mov.u32 	%r94, %r300;
	add.s32 	%r95, %r93, %r94;
	mul.lo.s32 	%r96, %r95, 19;
	mul.wide.s32 	%rd54, %r96, 4;
	add.s64 	%rd55, %rd1, %rd54;
	ld.global.f32 	%f22, [%rd55+4];
	st.local.f32 	[%rd6], %f22;
	ld.local.f32 	%f23, [%rd6];
	ld.local.f32 	%f24, [%rd7];
	add.f32 	%f25, %f23, %f24;
	st.local.f32 	[%rd7], %f25;
	ld.local.f32 	%f26, [%rd6];
	ld.local.f32 	%f27, [%rd8];
	sub.f32 	%f28, %f27, %f26;
	st.local.f32 	[%rd8], %f28;
	bra.uni 	$L__BB5_7;
$L__BB5_6:
	mov.u32 	%r90, %r305;
	mul.wide.s32 	%rd52, %r90, 4;
	add.s64 	%rd53, %rd1, %rd52;
	ld.global.f32 	%f15, [%rd53];
	st.local.f32 	[%rd6], %f15;
	ld.local.f32 	%f16, [%rd6];
	ld.local.f32 	%f17, [%rd7];
	add.f32 	%f18, %f16, %f17;
	st.local.f32 	[%rd7], %f18;
	ld.local.f32 	%f19, [%rd6];
	ld.local.f32 	%f20, [%rd8];
	sub.f32 	%f21, %f20, %f19;
	st.local.f32 	[%rd8], %f21;
$L__BB5_7:
	mov.u32 	%r97, %r298;
	mov.u32 	%r98, %r304;
	add.s32 	%r99, %r98, %r97;
	mov.u32 	%r100, %r300;
	add.s32 	%r101, %r99, %r100;
	cvt.s64.s32 	%rd56, %r101;
	add.s64 	%rd57, %rd2, %rd56;
	ld.global.u8 	%rs4, [%rd57];
	setp.ne.s16 	%p4, %rs4, 0;
	@%p4 bra 	$L__BB5_9;
	mov.u32 	%r103, %r298;
	mov.u32 	%r104, %r304;
	add.s32 	%r105, %r104, %r103;
	mov.u32 	%r106, %r300;
	add.s32 	%r107, %r105, %r106;
	mul.lo.s32 	%r108, %r107, 19;
	mul.wide.s32 	%rd60, %r108, 4;
	add.s64 	%rd61, %rd1, %rd60;
	ld.global.f32 	%f36, [%rd61+8];
	st.local.f32 	[%rd6], %f36;
	ld.local.f32 	%f37, [%rd6];
	ld.local.f32 	%f38, [%rd7];
	add.f32 	%f39, %f37, %f38;
	st.local.f32 	[%rd7], %f39;
	ld.local.f32 	%f40, [%rd6];
	ld.local.f32 	%f41, [%rd8+4];
	add.f32 	%f42, %f40, %f41;
	st.local.f32 	[%rd8+4], %f42;
	bra.uni 	$L__BB5_10;
$L__BB5_9:
	mov.u32 	%r102, %r305;
	mul.wide.s32 	%rd58, %r102, 4;
	add.s64 	%rd59, %rd1, %rd58;
	ld.global.f32 	%f29, [%rd59+12];
	st.local.f32 	[%rd6], %f29;
	ld.local.f32 	%f30, [%rd6];
	ld.local.f32 	%f31, [%rd7];
	add.f32 	%f32, %f30, %f31;
	st.local.f32 	[%rd7], %f32;
	ld.local.f32 	%f33, [%rd6];
	ld.local.f32 	%f34, [%rd8+4];
	add.f32 	%f35, %f33, %f34;
	st.local.f32 	[%rd8+4], %f35;
$L__BB5_10:
	mov.u32 	%r109, %r298;
	mov.u32 	%r110, %r310;
	add.s32 	%r111, %r110, %r109;
	mov.u32 	%r112, %r300;
	add.s32 	%r113, %r111, %r112;
	cvt.s64.s32 	%rd62, %r113;
	add.s64 	%rd63, %rd2, %rd62;
	ld.global.u8 	%rs5, [%rd63];
	setp.ne.s16 	%p5, %rs5, 0;
	@%p5 bra 	$L__BB5_12;
	mov.u32 	%r115, %r298;
	mov.u32 	%r116, %r310;
	add.s32 	%r117, %r116, %r115;
	mov.u32 	%r118, %r300;
	add.s32 	%r119, %r117, %r118;
	mul.lo.s32 	%r120, %r119, 19;
	mul.wide.s32 	%rd66, %r120, 4;
	add.s64 	%rd67, %rd1, %rd66;
	ld.global.f32 	%f50, [%rd67+12];
	st.local.f32 	[%rd6], %f50;
	ld.local.f32 	%f51, [%rd6];
	ld.local.f32 	%f52, [%rd7];
	add.f32 	%f53, %f51, %f52;
	st.local.f32 	[%rd7], %f53;
	ld.local.f32 	%f54, [%rd6];
	ld.local.f32 	%f55, [%rd8+4];
	sub.f32 	%f56, %f55, %f54;
	st.local.f32 	[%rd8+4], %f56;
	bra.uni 	$L__BB5_13;
$L__BB5_12:
	mov.u32 	%r114, %r305;
	mul.wide.s32 	%rd64, %r114, 4;
	add.s64 	%rd65, %rd1, %rd64;
	ld.global.f32 	%f43, [%rd65+8];
	st.local.f32 	[%rd6], %f43;
	ld.local.f32 	%f44, [%rd6];
	ld.local.f32 	%f45, [%rd7];
	add.f32 	%f46, %f44, %f45;
	st.local.f32 	[%rd7], %f46;
	ld.local.f32 	%f47, [%rd6];
	ld.local.f32 	%f48, [%rd8+4];
	sub.f32 	%f49, %f48, %f47;
	st.local.f32 	[%rd8+4], %f49;
$L__BB5_13:
	mov.u32 	%r121, %r298;
	mov.u32 	%r122, %r306;
	add.s32 	%r123, %r122, %r121;
	mov.u32 	%r124, %r307;
	add.s32 	%r125, %r123, %r124;
	cvt.s64.s32 	%rd68, %r125;
	add.s64 	%rd69, %rd2, %rd68;
	ld.global.u8 	%rs6, [%rd69];
	setp.ne.s16 	%p6, %rs6, 0;
	@%p6 bra 	$L__BB5_15;
	mov.u32 	%r127, %r298;
	mov.u32 	%r128, %r306;
	add.s32 	%r129, %r128, %r127;
	mov.u32 	%r130, %r307;
	add.s32 	%r131, %r129, %r130;
	mul.lo.s32 	%r132, %r131, 19;
	mul.wide.s32 	%rd72, %r132, 4;
	add.s64 	%rd73, %rd1, %rd72;
	ld.global.f32 	%f64, [%rd73+16];
	st.local.f32 	[%rd6], %f64;
	ld.local.f32 	%f65, [%rd6];
	ld.local.f32 	%f66, [%rd7];
	add.f32 	%f67, %f65, %f66;
	st.local.f32 	[%rd7], %f67;
	ld.local.f32 	%f68, [%rd6];
	ld.local.f32 	%f69, [%rd8+8];
	add.f32 	%f70, %f68, %f69;
	st.local.f32 	[%rd8+8], %f70;
	bra.uni 	$L__BB5_16;
$L__BB5_15:
	mov.u32 	%r126, %r305;
	mul.wide.s32 	%rd70, %r126, 4;
	add.s64 	%rd71, %rd1, %rd70;
	ld.global.f32 	%f57, [%rd71+20];
	st.local.f32 	[%rd6], %f57;
	ld.local.f32 	%f58, [%rd6];
	ld.local.f32 	%f59, [%rd7];
	add.f32 	%f60, %f58, %f59;
	st.local.f32 	[%rd7], %f60;
	ld.local.f32 	%f61, [%rd6];
	ld.local.f32 	%f62, [%rd8+8];
	add.f32 	%f63, %f61, %f62;
	st.local.f32 	[%rd8+8], %f63;
$L__BB5_16:
	mov.u32 	%r133, %r298;
	mov.u32 	%r134, %r306;
	add.s32 	%r135, %r134, %r133;
	mov.u32 	%r136, %r299;
	add.s32 	%r137, %r135, %r136;
	cvt.s64.s32 	%rd74, %r137;
	add.s64 	%rd75, %rd2, %rd74;
	ld.global.u8 	%rs7, [%rd75];
	setp.ne.s16 	%p7, %rs7, 0;
	@%p7 bra 	$L__BB5_18;
	mov.u32 	%r139, %r298;
	mov.u32 	%r140, %r306;
	add.s32 	%r141, %r140, %r139;
	mov.u32 	%r142, %r299;
	add.s32 	%r143, %r141, %r142;
	mul.lo.s32 	%r144, %r143, 19;
	mul.wide.s32 	%rd78, %r144, 4;
	add.s64 	%rd79, %rd1, %rd78;
	ld.global.f32 	%f78, [%rd79+20];
	st.local.f32 	[%rd6], %f78;
	ld.local.f32 	%f79, [%rd6];
	ld.local.f32 	%f80, [%rd7];
	add.f32 	%f81, %f79, %f80;
	st.local.f32 	[%rd7], %f81;
	ld.local.f32 	%f82, [%rd6];
	ld.local.f32 	%f83, [%rd8+8];
	sub.f32 	%f84, %f83, %f82;
	st.local.f32 	[%rd8+8], %f84;
	bra.uni 	$L__BB5_19;
$L__BB5_18:
	mov.u32 	%r138, %r305;
	mul.wide.s32 	%rd76, %r138, 4;
	add.s64 	%rd77, %rd1, %rd76;
	ld.global.f32 	%f71, [%rd77+16];
	st.local.f32 	[%rd6], %f71;
	ld.local.f32 	%f72, [%rd6];
	ld.local.f32 	%f73, [%rd7];
	add.f32 	%f74, %f72, %f73;
	st.local.f32 	[%rd7], %f74;
	ld.local.f32 	%f75, [%rd6];
	ld.local.f32 	%f76, [%rd8+8];
	sub.f32 	%f77, %f76, %f75;
	st.local.f32 	[%rd8+8], %f77;
$L__BB5_19:
	mov.u32 	%r145, %r302;
	mov.u32 	%r146, %r304;
	add.s32 	%r147, %r146, %r145;
	mov.u32 	%r148, %r300;
	add.s32 	%r149, %r147, %r148;
	cvt.s64.s32 	%rd80, %r149;
	add.s64 	%rd81, %rd2, %rd80;
	ld.global.u8 	%rs8, [%rd81];
	setp.ne.s16 	%p8, %rs8, 0;
	@%p8 bra 	$L__BB5_21;
	mov.u32 	%r151, %r302;
	mov.u32 	%r152, %r304;
	add.s32 	%r153, %r152, %r151;
	mov.u32 	%r154, %r300;
	add.s32 	%r155, %r153, %r154;
	mul.lo.s32 	%r156, %r155, 19;
	mul.wide.s32 	%rd84, %r156, 4;
	add.s64 	%rd85, %rd1, %rd84;
	ld.global.f32 	%f95, [%rd85+24];
	st.local.f32 	[%rd6], %f95;
	ld.local.f32 	%f96, [%rd6];
	ld.local.f32 	%f97, [%rd7];
	add.f32 	%f98, %f96, %f97;
	st.local.f32 	[%rd7], %f98;
	ld.local.f32 	%f99, [%rd6];
	ld.local.f32 	%f100, [%rd8];
	add.f32 	%f101, %f99, %f100;
	st.local.f32 	[%rd8], %f101;
	ld.local.f32 	%f102, [%rd6];
	ld.local.f32 	%f103, [%rd8+4];
	add.f32 	%f104, %f102, %f103;
	st.local.f32 	[%rd8+4], %f104;
	bra.uni 	$L__BB5_22;
$L__BB5_21:
	mov.u32 	%r150, %r305;
	mul.wide.s32 	%rd82, %r150, 4;
	add.s64 	%rd83, %rd1, %rd82;
	ld.global.f32 	%f85, [%rd83+36];
	st.local.f32 	[%rd6], %f85;
	ld.local.f32 	%f86, [%rd6];
	ld.local.f32 	%f87, [%rd7];
	add.f32 	%f88, %f86, %f87;
	st.local.f32 	[%rd7], %f88;
	ld.local.f32 	%f89, [%rd6];
	ld.local.f32 	%f90, [%rd8];
	add.f32 	%f91, %f89, %f90;
	st.local.f32 	[%rd8], %f91;
	ld.local.f32 	%f92, [%rd6];
	ld.local.f32 	%f93, [%rd8+4];
	add.f32 	%f94, %f92, %f93;
	st.local.f32 	[%rd8+4], %f94;
$L__BB5_22:
	mov.u32 	%r157, %r302;
	mov.u32 	%r158, %r310;
	add.s32 	%r159, %r158, %r157;
	mov.u32 	%r160, %r300;
	add.s32 	%r161, %r159, %r160;
	cvt.s64.s32 	%rd86, %r161;
	add.s64 	%rd87, %rd2, %rd86;
	ld.global.u8 	%rs9, [%rd87];
	setp.ne.s16 	%p9, %rs9, 0;
	@%p9 bra 	$L__BB5_24;
	mov.u32 	%r163, %r302;
	mov.u32 	%r164, %r310;
	add.s32 	%r165, %r164, %r163;
	mov.u32 	%r166, %r300;
	add.s32 	%r167, %r165, %r166;
	mul.lo.s32 	%r168, %r167, 19;
	mul.wide.s32 	%rd90, %r168, 4;
	add.s64 	%rd91, %rd1, %rd90;
	ld.global.f32 	%f115, [%rd91+28];
	st.local.f32 	[%rd6], %f115;
	ld.local.f32 	%f116, [%rd6];
	ld.local.f32 	%f117, [%rd7];
	add.f32 	%f118, %f116, %f117;
	st.local.f32 	[%rd7], %f118;
	ld.local.f32 	%f119, [%rd6];
	ld.local.f32 	%f120, [%rd8];
	add.f32 	%f121, %f119, %f120;
	st.local.f32 	[%rd8], %f121;
	ld.local.f32 	%f122, [%rd6];
	ld.local.f32 	%f123, [%rd8+4];
	sub.f32 	%f124, %f123, %f122;
	st.local.f32 	[%rd8+4], %f124;
	bra.uni 	$L__BB5_25;
$L__BB5_24:
	mov.u32 	%r162, %r305;
	mul.wide.s32 	%rd88, %r162, 4;
	add.s64 	%rd89, %rd1, %rd88;
	ld.global.f32 	%f105, [%rd89+32];
	st.local.f32 	[%rd6], %f105;
	ld.local.f32 	%f106, [%rd6];
	ld.local.f32 	%f107, [%rd7];
	add.f32 	%f108, %f106, %f107;
	st.local.f32 	[%rd7], %f108;
	ld.local.f32 	%f109, [%rd6];
	ld.local.f32 	%f110, [%rd8];
	add.f32 	%f111, %f109, %f110;
	st.local.f32 	[%rd8], %f111;
	ld.local.f32 	%f112, [%rd6];
	ld.local.f32 	%f113, [%rd8+4];
	sub.f32 	%f114, %f113, %f112;
	st.local.f32 	[%rd8+4], %f114;
$L__BB5_25:
	mov.u32 	%r169, %r308;
	mov.u32 	%r170, %r304;
	add.s32 	%r171, %r170, %r169;
	mov.u32 	%r172, %r300;
	add.s32 	%r173, %r171, %r172;
	cvt.s64.s32 	%rd92, %r173;
	add.s64 	%rd93, %rd2, %rd92;
	ld.global.u8 	%rs10, [%rd93];
	setp.ne.s16 	%p10, %rs10, 0;
	@%p10 bra 	$L__BB5_27;
	mov.u32 	%r175, %r308;
	mov.u32 	%r176, %r304;
	add.s32 	%r177, %r176, %r175;
	mov.u32 	%r178, %r300;
	add.s32 	%r179, %r177, %r178;
	mul.lo.s32 	%r180, %r179, 19;
	mul.wide.s32 	%rd96, %r180, 4;
	add.s64 	%rd97, %rd1, %rd96;
	ld.global.f32 	%f135, [%rd97+32];
	st.local.f32 	[%rd6], %f135;
	ld.local.f32 	%f136, [%rd6];
	ld.local.f32 	%f137, [%rd7];
	add.f32 	%f138, %f136, %f137;
	st.local.f32 	[%rd7], %f138;
	ld.local.f32 	%f139, [%rd6];
	ld.local.f32 	%f140, [%rd8];
	sub.f32 	%f141, %f140, %f139;
	st.local.f32 	[%rd8], %f141;
	ld.local.f32 	%f142, [%rd6];
	ld.local.f32 	%f143, [%rd8+4];
	add.f32 	%f144, %f142, %f143;
	st.local.f32 	[%rd8+4], %f144;
	bra.uni 	$L__BB5_28;
$L__BB5_27:
	mov.u32 	%r174, %r305;
	mul.wide.s32 	%rd94, %r174, 4;
	add.s64 	%rd95, %rd1, %rd94;
	ld.global.f32 	%f125, [%rd95+28];
	st.local.f32 	[%rd6], %f125;
	ld.local.f32 	%f126, [%rd6];
	ld.local.f32 	%f127, [%rd7];
	add.f32 	%f128, %f126, %f127;
	st.local.f32 	[%rd7], %f128;
	ld.local.f32 	%f129, [%rd6];
	ld.local.f32 	%f130, [%rd8];
	sub.f32 	%f131, %f130, %f129;
	st.local.f32 	[%rd8], %f131;
	ld.local.f32 	%f132, [%rd6];
	ld.local.f32 	%f133, [%rd8+4];
	add.f32 	%f134, %f132, %f133;
	st.local.f32 	[%rd8+4], %f134;
$L__BB5_28:
	mov.u32 	%r181, %r308;
	mov.u32 	%r182, %r310;
	add.s32 	%r183, %r182, %r181;
	mov.u32 	%r184, %r300;
	add.s32 	%r185, %r183, %r184;
	cvt.s64.s32 	%rd98, %r185;
	add.s64 	%rd99, %rd2, %rd98;
	ld.global.u8 	%rs11, [%rd99];
	setp.ne.s16 	%p11, %rs11, 0;
	@%p11 bra 	$L__BB5_30;
	mov.u32 	%r187, %r308;
	mov.u32 	%r188, %r310;
	add.s32 	%r189, %r188, %r187;
	mov.u32 	%r190, %r300;
	add.s32 	%r191, %r189, %r190;
	mul.lo.s32 	%r192, %r191, 19;
	mul.wide.s32 	%rd102, %r192, 4;
	add.s64 	%rd103, %rd1, %rd102;
	ld.global.f32 	%f155, [%rd103+36];
	st.local.f32 	[%rd6], %f155;
	ld.local.f32 	%f156, [%rd6];
	ld.local.f32 	%f157, [%rd7];
	add.f32 	%f158, %f156, %f157;
	st.local.f32 	[%rd7], %f158;
	ld.local.f32 	%f159, [%rd6];
	ld.local.f32 	%f160, [%rd8];
	sub.f32 	%f161, %f160, %f159;
	st.local.f32 	[%rd8], %f161;
	ld.local.f32 	%f162, [%rd6];
	ld.local.f32 	%f163, [%rd8+4];
	sub.f32 	%f164, %f163, %f162;
	st.local.f32 	[%rd8+4], %f164;
	bra.uni 	$L__BB5_31;
$L__BB5_30:
	mov.u32 	%r186, %r305;
	mul.wide.s32 	%rd100, %r186, 4;
	add.s64 	%rd101, %rd1, %rd100;
	ld.global.f32 	%f145, [%rd101+24];
	st.local.f32 	[%rd6], %f145;
	ld.local.f32 	%f146, [%rd6];
	ld.local.f32 	%f147, [%rd7];
	add.f32 	%f148, %f146, %f147;
	st.local.f32 	[%rd7], %f148;
	ld.local.f32 	%f149, [%rd6];
	ld.local.f32 	%f150, [%rd8];
	sub.f32 	%f151, %f150, %f149;
	st.local.f32 	[%rd8], %f151;
	ld.local.f32 	%f152, [%rd6];
	ld.local.f32 	%f153, [%rd8+4];
	sub.f32 	%f154, %f153, %f152;
	st.local.f32 	[%rd8+4], %f154;
$L__BB5_31:
	mov.u32 	%r193, %r302;
	mov.u32 	%r194, %r306;
	add.s32 	%r195, %r194, %r193;
	mov.u32 	%r196, %r307;
	add.s32 	%r197, %r195, %r196;
	cvt.s64.s32 	%rd104, %r197;
	add.s64 	%rd105, %rd2, %rd104;
	ld.global.u8 	%rs12, [%rd105];
	setp.ne.s16 	%p12, %rs12, 0;
	@%p12 bra 	$L__BB5_33;
	mov.u32 	%r199, %r302;
	mov.u32 	%r200, %r306;
	add.s32 	%r201, %r200, %r199;
	mov.u32 	%r202, %r307;
	add.s32 	%r203, %r201, %r202;
	mul.lo.s32 	%r204, %r203, 19;
	mul.wide.s32 	%rd108, %r204, 4;
	add.s64 	%rd109, %rd1, %rd108;
	ld.global.f32 	%f175, [%rd109+40];
	st.local.f32 	[%rd6], %f175;
	ld.local.f32 	%f176, [%rd6];
	ld.local.f32 	%f177, [%rd7];
	add.f32 	%f178, %f176, %f177;
	st.local.f32 	[%rd7], %f178;
	ld.local.f32 	%f179, [%rd6];
	ld.local.f32 	%f180, [%rd8];
	add.f32 	%f181, %f179, %f180;
	st.local.f32 	[%rd8], %f181;
	ld.local.f32 	%f182, [%rd6];
	ld.local.f32 	%f183, [%rd8+8];
	add.f32 	%f184, %f182, %f183;
	st.local.f32 	[%rd8+8], %f184;
	bra.uni 	$L__BB5_34;
$L__BB5_33:
	mov.u32 	%r198, %r305;
	mul.wide.s32 	%rd106, %r198, 4;
	add.s64 	%rd107, %rd1, %rd106;
	ld.global.f32 	%f165, [%rd107+52];
	st.local.f32 	[%rd6], %f165;
	ld.local.f32 	%f166, [%rd6];
	ld.local.f32 	%f167, [%rd7];
	add.f32 	%f168, %f166, %f167;
	st.local.f32 	[%rd7], %f168;
	ld.local.f32 	%f169, [%rd6];
	ld.local.f32 	%f170, [%rd8];
	add.f32 	%f171, %f169, %f170;
	st.local.f32 	[%rd8], %f171;
	ld.local.f32 	%f172, [%rd6];
	ld.local.f32 	%f173, [%rd8+8];
	add.f32 	%f174, %f172, %f173;
	st.local.f32 	[%rd8+8], %f174;
$L__BB5_34:
	mov.u32 	%r205, %r302;
	mov.u32 	%r206, %r306;
	add.s32 	%r207, %r206, %r205;
	mov.u32 	%r208, %r299;
	add.s32 	%r209, %r207, %r208;
	cvt.s64.s32 	%rd110, %r209;
	add.s64 	%rd111, %rd2, %rd110;
	ld.global.u8 	%rs13, [%rd111];
	setp.ne.s16 	%p13, %rs13, 0;
	@%p13 bra 	$L__BB5_36;
	mov.u32 	%r211, %r302;
	mov.u32 	%r212, %r306;
	add.s32 	%r213, %r212, %r211;
	mov.u32 	%r214, %r299;
	add.s32 	%r215, %r213, %r214;
	mul.lo.s32 	%r216, %r215, 19;
	mul.wide.s32 	%rd114, %r216, 4;
	add.s64 	%rd115, %rd1, %rd114;
	ld.global.f32 	%f195, [%rd115+44];
	st.local.f32 	[%rd6], %f195;
	ld.local.f32 	%f196, [%rd6];
	ld.local.f32 	%f197, [%rd7];
	add.f32 	%f198, %f196, %f197;
	st.local.f32 	[%rd7], %f198;
	ld.local.f32 	%f199, [%rd6];
	ld.local.f32 	%f200, [%rd8];
	add.f32 	%f201, %f199, %f200;
	st.local.f32 	[%rd8], %f201;
	ld.local.f32 	%f202, [%rd6];
	ld.local.f32 	%f203, [%rd8+8];
	sub.f32 	%f204, %f203, %f202;
	st.local.f32 	[%rd8+8], %f204;
	bra.uni 	$L__BB5_37;
$L__BB5_36:
	mov.u32 	%r210, %r305;
	mul.wide.s32 	%rd112, %r210, 4;
	add.s64 	%rd113, %rd1, %rd112;
	ld.global.f32 	%f185, [%rd113+48];
	st.local.f32 	[%rd6], %f185;
	ld.local.f32 	%f186, [%rd6];
	ld.local.f32 	%f187, [%rd7];
	add.f32 	%f188, %f186, %f187;
	st.local.f32 	[%rd7], %f188;
	ld.local.f32 	%f189, [%rd6];
	ld.local.f32 	%f190, [%rd8];
	add.f32 	%f191, %f189, %f190;
	st.local.f32 	[%rd8], %f191;
	ld.local.f32 	%f192, [%rd6];
	ld.local.f32 	%f193, [%rd8+8];
	sub.f32 	%f194, %f193, %f192;
	st.local.f32 	[%rd8+8], %f194;
$L__BB5_37:
	mov.u32 	%r217, %r308;
	mov.u32 	%r218, %r306;
	add.s32 	%r219, %r218, %r217;
	mov.u32 	%r220, %r307;
	add.s32 	%r221, %r219, %r220;
	cvt.s64.s32 	%rd116, %r221;
	add.s64 	%rd117, %rd2, %rd116;
	ld.global.u8 	%rs14, [%rd117];
	setp.ne.s16 	%p14, %rs14, 0;
	@%p14 bra 	$L__BB5_39;
	mov.u32 	%r223, %r308;
	mov.u32 	%r224, %r306;
	add.s32 	%r225, %r224, %r223;
	mov.u32 	%r226, %r307;
	add.s32 	%r227, %r225, %r226;
	mul.lo.s32 	%r228, %r227, 19;
	mul.wide.s32 	%rd120, %r228, 4;
	add.s64 	%rd121, %rd1, %rd120;
	ld.global.f32 	%f215, [%rd121+48];
	st.local.f32 	[%rd6], %f215;
	ld.local.f32 	%f216, [%rd6];
	ld.local.f32 	%f217, [%rd7];
	add.f32 	%f218, %f216, %f217;
	st.local.f32 	[%rd7], %f218;
	ld.local.f32 	%f219, [%rd6];
	ld.local.f32 	%f220, [%rd8];
	sub.f32 	%f221, %f220, %f219;
	st.local.f32 	[%rd8], %f221;
	ld.local.f32 	%f222, [%rd6];
	ld.local.f32 	%f223, [%rd8+8];
	add.f32 	%f224, %f222, %f223;
	st.local.f32 	[%rd8+8], %f224;
	bra.uni 	$L__BB5_40;
$L__BB5_39:
	mov.u32 	%r222, %r305;
	mul.wide.s32 	%rd118, %r222, 4;
	add.s64 	%rd119, %rd1, %rd118;
	ld.global.f32 	%f205, [%rd119+44];
	st.local.f32 	[%rd6], %f205;
	ld.local.f32 	%f206, [%rd6];
	ld.local.f32 	%f207, [%rd7];
	add.f32 	%f208, %f206, %f207;
	st.local.f32 	[%rd7], %f208;
	ld.local.f32 	%f209, [%rd6];
	ld.local.f32 	%f210, [%rd8];
	sub.f32 	%f211, %f210, %f209;
	st.local.f32 	[%rd8], %f211;
	ld.local.f32 	%f212, [%rd6];
	ld.local.f32 	%f213, [%rd8+8];
	add.f32 	%f214, %f212, %f213;
	st.local.f32 	[%rd8+8], %f214;
$L__BB5_40:
	mov.u32 	%r229, %r308;
	mov.u32 	%r230, %r306;
	add.s32 	%r231, %r230, %r229;
	mov.u32 	%r232, %r299;
	add.s32 	%r233, %r231, %r232;
	cvt.s64.s32 	%rd122, %r233;
	add.s64 	%rd123, %rd2, %rd122;
	ld.global.u8 	%rs15, [%rd123];
	setp.ne.s16 	%p15, %rs15, 0;
	@%p15 bra 	$L__BB5_42;
	mov.u32 	%r235, %r308;
	mov.u32 	%r236, %r306;
	add.s32 	%r237, %r236, %r235;
	mov.u32 	%r238, %r299;
	add.s32 	%r239, %r237, %r238;
	mul.lo.s32 	%r240, %r239, 19;
	mul.wide.s32 	%rd126, %r240, 4;
	add.s64 	%rd127, %rd1, %rd126;
	ld.global.f32 	%f235, [%rd127+52];
	st.local.f32 	[%rd6], %f235;
	ld.local.f32 	%f236, [%rd6];
	ld.local.f32 	%f237, [%rd7];
	add.f32 	%f238, %f236, %f237;
	st.local.f32 	[%rd7], %f238;
	ld.local.f32 	%f239, [%rd6];
	ld.local.f32 	%f240, [%rd8];
	sub.f32 	%f241, %f240, %f239;
	st.local.f32 	[%rd8], %f241;
	ld.local.f32 	%f242, [%rd6];
	ld.local.f32 	%f243, [%rd8+8];
	sub.f32 	%f244, %f243, %f242;
	st.local.f32 	[%rd8+8], %f244;
	bra.uni 	$L__BB5_43;
$L__BB5_42:
	mov.u32 	%r234, %r305;
	mul.wide.s32 	%rd124, %r234, 4;
	add.s64 	%rd125, %rd1, %rd124;
	ld.global.f32 	%f225, [%rd125+40];
	st.local.f32 	[%rd6], %f225;
	ld.local.f32 	%f226, [%rd6];
	ld.local.f32 	%f227, [%rd7];
	add.f32 	%f228, %f226, %f227;
	st.local.f32 	[%rd7], %f228;
	ld.local.f32 	%f229, [%rd6];
	ld.local.f32 	%f230, [%rd8];
	sub.f32 	%f231, %f230, %f229;
	st.local.f32 	[%rd8], %f231;
	ld.local.f32 	%f232, [%rd6];
	ld.local.f32 	%f233, [%rd8+8];
	sub.f32 	%f234, %f233, %f232;
	st.local.f32 	[%rd8+8], %f234;
$L__BB5_43:
	mov.u32 	%r241, %r298;
	mov.u32 	%r242, %r304;
	add.s32 	%r243, %r242, %r241;
	mov.u32 	%r244, %r307;
	add.s32 	%r245, %r243, %r244;
	cvt.s64.s32 	%rd128, %r245;
	add.s64 	%rd129, %rd2, %rd128;
	ld.global.u8 	%rs16, [%rd129];
	setp.ne.s16 	%p16, %rs16, 0;
	@%p16 bra 	$L__BB5_45;
	mov.u32 	%r247, %r298;
	mov.u32 	%r248, %r304;
	add.s32 	%r249, %r248, %r247;
	mov.u32 	%r250, %r307;
	add.s32 	%r251, %r249, %r250;
	mul.lo.s32 	%r252, %r251, 19;
	mul.wide.s32 	%rd132, %r252, 4;
	add.s64 	%rd133, %rd1, %rd132;
	ld.global.f32 	%f255, [%rd133+56];
	st.local.f32 	[%rd6], %f255;
	ld.local.f32 	%f256, [%rd6];
	ld.local.f32 	%f257, [%rd7];
	add.f32 	%f258, %f256, %f257;
	st.local.f32 	[%rd7], %f258;
	ld.local.f32 	%f259, [%rd6];
	ld.local.f32 	%f260, [%rd8+4];
	add.f32 	%f261, %f259, %f260;
	st.local.f32 	[%rd8+4], %f261;
	ld.local.f32 	%f262, [%rd6];
	ld.local.f32 	%f263, [%rd8+8];
	add.f32 	%f264, %f262, %f263;
	st.local.f32 	[%rd8+8], %f264;
	bra.uni 	$L__BB5_46;
$L__BB5_45:
	mov.u32 	%r246, %r305;
	mul.wide.s32 	%rd130, %r246, 4;
	add.s64 	%rd131, %rd1, %rd130;
	ld.global.f32 	%f245, [%rd131+68];
	st.local.f32 	[%rd6], %f245;
	ld.local.f32 	%f246, [%rd6];
	ld.local.f32 	%f247, [%rd7];
	add.f32 	%f248, %f246, %f247;
	st.local.f32 	[%rd7], %f248;
	ld.local.f32 	%f249, [%rd6];
	ld.local.f32 	%f250, [%rd8+4];
	add.f32 	%f251, %f249, %f250;
	st.local.f32 	[%rd8+4], %f251;
	ld.local.f32 	%f252, [%rd6];
	ld.local.f32 	%f253, [%rd8+8];
	add.f32 	%f254, %f252, %f253;
	st.local.f32 	[%rd8+8], %f254;
$L__BB5_46:
	mov.u32 	%r253, %r298;
	mov.u32 	%r254, %r304;
	add.s32 	%r255, %r254, %r253;
	mov.u32 	%r256, %r299;
	add.s32 	%r257, %r255, %r256;
	cvt.s64.s32 	%rd134, %r257;
	add.s64 	%rd135, %rd2, %rd134;
	ld.global.u8 	%rs17, [%rd135];
	setp.ne.s16 	%p17, %rs17, 0;
	@%p17 bra 	$L__BB5_48;
	mov.u32 	%r259, %r298;
	mov.u32 	%r260, %r304;
	add.s32 	%r261, %r260, %r259;
	mov.u32 	%r262, %r299;
	add.s32 	%r263, %r261, %r262;
	mul.lo.s32 	%r264, %r263, 19;
	mul.wide.s32 	%rd138, %r264, 4;
	add.s64 	%rd139, %rd1, %rd138;
	ld.global.f32 	%f275, [%rd139+60];
	st.local.f32 	[%rd6], %f275;
	ld.local.f32 	%f276, [%rd6];
	ld.local.f32 	%f277, [%rd7];
	add.f32 	%f278, %f276, %f277;
	st.local.f32 	[%rd7], %f278;
	ld.local.f32 	%f279, [%rd6];
	ld.local.f32 	%f280, [%rd8+4];
	add.f32 	%f281, %f279, %f280;
	st.local.f32 	[%rd8+4], %f281;
	ld.local.f32 	%f282, [%rd6];
	ld.local.f32 	%f283, [%rd8+8];
	sub.f32 	%f284, %f283, %f282;
	st.local.f32 	[%rd8+8], %f284;
	bra.uni 	$L__BB5_49;
$L__BB5_48:
	mov.u32 	%r258, %r305;
	mul.wide.s32 	%rd136, %r258, 4;
	add.s64 	%rd137, %rd1, %rd136;
	ld.global.f32 	%f265, [%rd137+64];
	st.local.f32 	[%rd6], %f265;
	ld.local.f32 	%f266, [%rd6];
	ld.local.f32 	%f267, [%rd7];
	add.f32 	%f268, %f266, %f267;
	st.local.f32 	[%rd7], %f268;
	ld.local.f32 	%f269, [%rd6];
	ld.local.f32 	%f270, [%rd8+4];
	add.f32 	%f271, %f269, %f270;
	st.local.f32 	[%rd8+4], %f271;
	ld.local.f32 	%f272, [%rd6];
	ld.local.f32 	%f273, [%rd8+8];
	sub.f32 	%f274, %f273, %f272;
	st.local.f32 	[%rd8+8], %f274;
$L__BB5_49:
	mov.u32 	%r265, %r298;
	mov.u32 	%r266, %r310;
	add.s32 	%r267, %r266, %r265;
	mov.u32 	%r268, %r307;
	add.s32 	%r269, %r267, %r268;
	cvt.s64.s32 	%rd140, %r269;
	add.s64 	%rd141, %rd2, %rd140;
	ld.global.u8 	%rs18, [%rd141];
	setp.ne.s16 	%p18, %rs18, 0;
	@%p18 bra 	$L__BB5_51;
	mov.u32 	%r271, %r298;
	mov.u32 	%r272, %r310;
	add.s32 	%r273, %r272, %r271;
	mov.u32 	%r274, %r307;
	add.s32 	%r275, %r273, %r274;
	mul.lo.s32 	%r276, %r275, 19;
	mul.wide.s32 	%rd144, %r276, 4;
	add.s64 	%rd145, %rd1, %rd144;
	ld.global.f32 	%f295, [%rd145+64];
	st.local.f32 	[%rd6], %f295;
	ld.local.f32 	%f296, [%rd6];
	ld.local.f32 	%f297, [%rd7];
	add.f32 	%f298, %f296, %f297;
	st.local.f32 	[%rd7], %f298;
	ld.local.f32 	%f299, [%rd6];
	ld.local.f32 	%f300, [%rd8+4];
	sub.f32 	%f301, %f300, %f299;
	st.local.f32 	[%rd8+4], %f301;
	ld.local.f32 	%f302, [%rd6];
	ld.local.f32 	%f303, [%rd8+8];
	add.f32 	%f304, %f302, %f303;
	st.local.f32 	[%rd8+8], %f304;
	bra.uni 	$L__BB5_52;
$L__BB5_51:
	mov.u32 	%r270, %r305;
	mul.wide.s32 	%rd142, %r270, 4;
	add.s64 	%rd143, %rd1, %rd142;
	ld.global.f32 	%f285, [%rd143+60];
	st.local.f32 	[%rd6], %f285;
	ld.local.f32 	%f286, [%rd6];
	ld.local.f32 	%f287, [%rd7];
	add.f32 	%f288, %f286, %f287;
	st.local.f32 	[%rd7], %f288;
	ld.local.f32 	%f289, [%rd6];
	ld.local.f32 	%f290, [%rd8+4];
	sub.f32 	%f291, %f290, %f289;
	st.local.f32 	[%rd8+4], %f291;
	ld.local.f32 	%f292, [%rd6];
	ld.local.f32 	%f293, [%rd8+8];
	add.f32 	%f294, %f292, %f293;
	st.local.f32 	[%rd8+8], %f294;
$L__BB5_52:
	mov.u32 	%r277, %r298;
	mov.u32 	%r278, %r310;
	add.s32 	%r279, %r278, %r277;
	mov.u32 	%r280, %r299;
	add.s32 	%r281, %r279, %r280;
	cvt.s64.s32 	%rd146, %r281;
	add.s64 	%rd147, %rd2, %rd146;
	ld.global.u8 	%rs19, [%rd147];
	setp.ne.s16 	%p19, %rs19, 0;
	@%p19 bra 	$L__BB5_54;
	mov.u32 	%r283, %r298;
	mov.u32 	%r284, %r310;
	add.s32 	%r285, %r284, %r283;
	mov.u32 	%r286, %r299;
	add.s32 	%r287, %r285, %r286;
	mul.lo.s32 	%r288, %r287, 19;
	mul.wide.s32 	%rd150, %r288, 4;
	add.s64 	%rd151, %rd1, %rd150;
	ld.global.f32 	%f315, [%rd151+68];
	st.local.f32 	[%rd6], %f315;
	ld.local.f32 	%f316, [%rd6];
	ld.local.f32 	%f317, [%rd7];
	add.f32 	%f318, %f316, %f317;
	st.local.f32 	[%rd7], %f318;
	ld.local.f32 	%f319, [%rd6];
	ld.local.f32 	%f320, [%rd8+4];
	sub.f32 	%f321, %f320, %f319;
	st.local.f32 	[%rd8+4], %f321;
	ld.local.f32 	%f322, [%rd6];
	ld.local.f32 	%f323, [%rd8+8];
	sub.f32 	%f324, %f323, %f322;
	st.local.f32 	[%rd8+8], %f324;
	bra.uni 	$L__BB5_55;
$L__BB5_54:
	mov.u32 	%r282, %r305;
	mul.wide.s32 	%rd148, %r282, 4;
	add.s64 	%rd149, %rd1, %rd148;
	ld.global.f32 	%f305, [%rd149+56];
	st.local.f32 	[%rd6], %f305;
	ld.local.f32 	%f306, [%rd6];
	ld.local.f32 	%f307, [%rd7];
	add.f32 	%f308, %f306, %f307;
	st.local.f32 	[%rd7], %f308;
	ld.local.f32 	%f309, [%rd6];
	ld.local.f32 	%f310, [%rd8+4];
	sub.f32 	%f311, %f310, %f309;
	st.local.f32 	[%rd8+4], %f311;
	ld.local.f32 	%f312, [%rd6];
	ld.local.f32 	%f313, [%rd8+8];
	sub.f32 	%f314, %f313, %f312;
	st.local.f32 	[%rd8+8], %f314;
$L__BB5_55:
	ld.param.u64 	%rd171, [_Z25tranaction_new_gpu_kernelPfP6float3S_PbS__param_2];
	ld.param.u64 	%rd170, [_Z25tranaction_new_gpu_kernelPfP6float3S_PbS__param_1];
	ld.param.u64 	%rd169, [_Z25tranaction_new_gpu_kernelPfP6float3S_PbS__param_0];
	cvta.to.global.u64 	%rd152, %rd170;
	cvta.to.global.u64 	%rd153, %rd169;
	ld.local.f32 	%f325, [%rd7];
	mov.u32 	%r289, %r305;
	mul.wide.s32 	%rd154, %r289, 4;
	add.s64 	%rd155, %rd1, %rd154;
	ld.global.f32 	%f326, [%rd155+72];
	add.f32 	%f327, %f325, %f326;
	mov.u32 	%r290, %r311;
	mul.wide.s32 	%rd156, %r290, 4;
	add.s64 	%rd157, %rd153, %rd156;
	st.global.f32 	[%rd157], %f327;
	ld.local.f32 	%f328, [%rd8];
	mov.u32 	%r291, %r311;
	mul.wide.s32 	%rd158, %r291, 12;
	add.s64 	%rd159, %rd152, %rd158;
	st.global.f32 	[%rd159], %f328;
	ld.local.f32 	%f329, [%rd8+4];
	mov.u32 	%r292, %r311;
	mul.wide.s32 	%rd160, %r292, 12;
	add.s64 	%rd161, %rd152, %rd160;
	st.global.f32 	[%rd161+4], %f329;
	ld.local.f32 	%f330, [%rd8+8];
	mov.u32 	%r293, %r311;
	mul.wide.s32 	%rd162, %r293, 12;
	add.s64 	%rd163, %rd152, %rd162;
	st.global.f32 	[%rd163+8], %f330;
	mov.u32 	%r294, %r311;
	mul.wide.s32 	%rd164, %r294, 4;
	add.s64 	%rd165, %rd153, %rd164;
	ld.global.f32 	%f331, [%rd165];
	fma.rn.f32 	%f332, %f331, 0fBBBB989D, 0f3F000000;
	cvt.sat.f32.f32 	%f333, %f332;
	mov.f32 	%f334, 0f4B400001;
	mov.f32 	%f335, 0f437C0000;
	fma.rm.f32 	%f336, %f333, %f335, %f334;
	add.f32 	%f337, %f336, 0fCB40007F;
	neg.f32 	%f338, %f337;
	fma.rn.f32 	%f339, %f331, 0fBFB8AA3B, %f338;
	fma.rn.f32 	%f340, %f331, 0fB2A57060, %f339;
	mov.b32 	%r295, %f336;
	shl.b32 	%r296, %r295, 23;
	mov.b32 	%f341, %r296;
	ex2.approx.ftz.f32 	%f342, %f340;
	mul.f32 	%f343, %f342, %f341;
	mov.f32 	%f344, 0f3F800000;
	sub.f32 	%f345, %f344, %f343;
	mov.u32 	%r297, %r311;
	cvta.to.global.u64 	%rd166, %rd171;
	mul.wide.s32 	%rd167, %r297, 4;
	add.s64 	%rd168, %rd166, %rd167;
	st.global.f32 	[%rd168], %f345;
$L__BB5_56:
	ret;

}
	// .globl	_Z27tranaction_new_i_gpu_kernelPfP6float3S_S_Pj
.visible .entry _Z27tranaction_new_i_gpu_kernelPfP6float3S_S_Pj(
	.param .u64 .ptr .align 1 _Z27tranaction_new_i_gpu_kernelPfP6float3S_S_Pj_param_0,
	.param .u64 .ptr .align 1 _Z27tranaction_new_i_gpu_kernelPfP6float3S_S_Pj_param_1,
	.param .u64 .ptr .align 1 _Z27tranaction_new_i_gpu_kernelPfP6float3S_S_Pj_param_2,
	.param .u64 .ptr .align 1 _Z27tranaction_new_i_gpu_kernelPfP6float3S_S_Pj_param_3,
	.param .u64 .ptr .align 1 _Z27tranaction_new_i_gpu_kernelPfP6float3S_S_Pj_param_4
)
{
	.reg .pred 	%p<20>;
	.reg .b32 	%r<108>;
	.reg .b32 	%f<232>;
	.reg .b64 	%rd<56>;

	ld.param.u64 	%rd3, [_Z27tranaction_new_i_gpu_kernelPfP6float3S_S_Pj_param_0];
	ld.param.u64 	%rd4, [_Z27tranaction_new_i_gpu_kernelPfP6float3S_S_Pj_param_1];
	ld.param.u64 	%rd5, [_Z27tranaction_new_i_gpu_kernelPfP6float3S_S_Pj_param_2];
	ld.param.u64 	%rd6, [_Z27tranaction_new_i_gpu_kernelPfP6float3S_S_Pj_param_3];
	ld.param.u64 	%rd7, [_Z27tranaction_new_i_gpu_kernelPfP6float3S_S_Pj_param_4];
	cvta.to.global.u64 	%rd1, %rd6;
	cvta.to.global.u64 	%rd8, %rd7;
	mov.u32 	%r21, %tid.x;
	mov.u32 	%r22, %tid.y;
	mov.u32 	%r23, %tid.z;
	mov.u32 	%r24, %ctaid.x;
	shl.b32 	%r25, %r24, 2;
	add.s32 	%r1, %r25, %r21;
	mov.u32 	%r26, %ctaid.y;
	shl.b32 	%r27, %r26, 2;
	add.s32 	%r2, %r27, %r22;
	mov.u32 	%r28, %ctaid.z;
	shl.b32 	%r29, %r28, 2;
	add.s32 	%r3, %r29, %r23;
	mul.lo.s32 	%r4, %r1, 1152;
	shl.b32 	%r5, %r2, 4;
	add.s32 	%r6, %r4, %r5;
	add.s32 	%r7, %r6, %r3;
	mul.wide.s32 	%rd9, %r7, 4;
	add.s64 	%rd10, %rd8, %rd9;
	ld.global.u32 	%r8, [%rd10];
	add.s32 	%r30, %r3, 1;
	and.b32  	%r9, %r30, 15;
	add.s32 	%r31, %r3, -1;
	and.b32  	%r10, %r31, 15;
	and.b32  	%r32, %r8, 1;
	setp.eq.b32 	%p1, %r32, 1;
	@%p1 bra 	$L__BB6_38;
	mul.lo.s32 	%r33, %r7, 19;
	add.s32 	%r34, %r1, 15;
	shr.s32 	%r35, %r34, 31;
	shr.u32 	%r36, %r35, 28;
	add.s32 	%r37, %r34, %r36;
	and.b32  	%r38, %r37, 33554416;
	sub.s32 	%r39, %r34, %r38;
	mul.lo.s32 	%r11, %r39, 1152;
	add.s32 	%r12, %r11, %r5;
	add.s32 	%r40, %r12, %r3;
	mul.lo.s32 	%r41, %r40, 19;
	mul.wide.s32 	%rd11, %r41, 4;
	add.s64 	%rd12, %rd1, %rd11;
	ld.global.f32 	%f142, [%rd12];
	add.f32 	%f185, %f142, 0f00000000;
	and.b32  	%r42, %r8, 2;
	setp.eq.s32 	%p2, %r42, 0;
	mul.wide.s32 	%rd13, %r33, 4;
	add.s64 	%rd2, %rd1, %rd13;
	@%p2 bra 	$L__BB6_3;
	ld.global.f32 	%f143, [%rd2+4];
	add.f32 	%f185, %f185, %f143;
$L__BB6_3:
	add.s32 	%r43, %r1, 1;
	shr.s32 	%r44, %r43, 31;
	shr.u32 	%r45, %r44, 28;
	add.s32 	%r46, %r43, %r45;
	and.b32  	%r47, %r46, 33554416;
	sub.s32 	%r48, %r43, %r47;
	mul.lo.s32 	%r13, %r48, 1152;
	add.s32 	%r14, %r13, %r5;
	add.s32 	%r49, %r14, %r3;
	mul.lo.s32 	%r50, %r49, 19;
	mul.wide.s32 	%rd14, %r50, 4;
	add.s64 	%rd15, %rd1, %rd14;
	ld.global.f32 	%f144, [%rd15+4];
	add.f32 	%f187, %f185, %f144;
	sub.f32 	%f186, %f185, %f144;
	and.b32  	%r51, %r8, 4;
	setp.eq.s32 	%p3, %r51, 0;
	@%p3 bra 	$L__BB6_5;
	ld.global.f32 	%f145, [%rd2];
	add.f32 	%f187, %f187, %f145;
	sub.f32 	%f186, %f186, %f145;
$L__BB6_5:
	add.s32 	%r52, %r2, 71;
	mul.hi.u32 	%r53, %r52, 59652324;
	mul.lo.s32 	%r54, %r53, 72;
	sub.s32 	%r55, %r52, %r54;
	shl.b32 	%r15, %r55, 4;
	add.s32 	%r16, %r15, %r4;
	add.s32 	%r56, %r16, %r3;
	mul.lo.s32 	%r57, %r56, 19;
	mul.wide.s32 	%rd16, %r57, 4;
	add.s64 	%rd17, %rd1, %rd16;
	ld.global.f32 	%f146, [%rd17+8];
	add.f32 	%f189, %f187, %f146;
	add.f32 	%f188, %f146, 0f00000000;
	and.b32  	%r58, %r8, 8;
	setp.eq.s32 	%p4, %r58, 0;
	@%p4 bra 	$L__BB6_7;
	ld.global.f32 	%f147, [%rd2+12];
	add.f32 	%f189, %f189, %f147;
	add.f32 	%f188, %f188, %f147;
$L__BB6_7:
	add.s32 	%r59, %r2, 1;
	mul.hi.u32 	%r60, %r59, 59652324;
	mul.lo.s32 	%r61, %r60, 72;
	sub.s32 	%r62, %r59, %r61;
	shl.b32 	%r17, %r62, 4;
	add.s32 	%r18, %r17, %r4;
	add.s32 	%r63, %r18, %r3;
	mul.lo.s32 	%r64, %r63, 19;
	mul.wide.s32 	%rd18, %r64, 4;
	add.s64 	%rd19, %rd1, %rd18;
	ld.global.f32 	%f148, [%rd19+12];
	add.f32 	%f191, %f189, %f148;
	sub.f32 	%f190, %f188, %f148;
	and.b32  	%r65, %r8, 16;
	setp.eq.s32 	%p5, %r65, 0;
	@%p5 bra 	$L__BB6_9;
	ld.global.f32 	%f149, [%rd2+8];
	add.f32 	%f191, %f191, %f149;
	sub.f32 	%f190, %f190, %f149;
$L__BB6_9:
	add.s32 	%r66, %r6, %r10;
	mul.lo.s32 	%r67, %r66, 19;
	mul.wide.s32 	%rd20, %r67, 4;
	add.s64 	%rd21, %rd1, %rd20;
	ld.global.f32 	%f150, [%rd21+16];
	add.f32 	%f193, %f191, %f150;
	add.f32 	%f192, %f150, 0f00000000;
	and.b32  	%r68, %r8, 32;
	setp.eq.s32 	%p6, %r68, 0;
	@%p6 bra 	$L__BB6_11;
	ld.global.f32 	%f151, [%rd2+20];
	add.f32 	%f193, %f193, %f151;
	add.f32 	%f192, %f192, %f151;
$L__BB6_11:
	add.s32 	%r69, %r6, %r9;
	mul.lo.s32 	%r70, %r69, 19;
	mul.wide.s32 	%rd22, %r70, 4;
	add.s64 	%rd23, %rd1, %rd22;
	ld.global.f32 	%f152, [%rd23+20];
	add.f32 	%f195, %f193, %f152;
	sub.f32 	%f194, %f192, %f152;
	and.b32  	%r71, %r8, 64;
	setp.eq.s32 	%p7, %r71, 0;
	@%p7 bra 	$L__BB6_13;
	ld.global.f32 	%f153, [%rd2+16];
	add.f32 	%f195, %f195, %f153;
	sub.f32 	%f194, %f194, %f153;
$L__BB6_13:
	add.s32 	%r19, %r15, %r3;
	add.s32 	%r72, %r19, %r11;
	mul.lo.s32 	%r73, %r72, 19;
	mul.wide.s32 	%rd24, %r73, 4;
	add.s64 	%rd25, %rd1, %rd24;
	ld.global.f32 	%f154, [%rd25+24];
	add.f32 	%f198, %f195, %f154;
	add.f32 	%f197, %f186, %f154;
	add.f32 	%f196, %f190, %f154;
	and.b32  	%r74, %r8, 128;
	setp.eq.s32 	%p8, %r74, 0;
	@%p8 bra 	$L__BB6_15;
	ld.global.f32 	%f155, [%rd2+36];
	add.f32 	%f198, %f198, %f155;
	add.f32 	%f197, %f197, %f155;
	add.f32 	%f196, %f196, %f155;
$L__BB6_15:
	add.s32 	%r20, %r17, %r3;
	add.s32 	%r75, %r20, %r11;
	mul.lo.s32 	%r76, %r75, 19;
	mul.wide.s32 	%rd26, %r76, 4;
	add.s64 	%rd27, %rd1, %rd26;
	ld.global.f32 	%f156, [%rd27+28];
	add.f32 	%f201, %f198, %f156;
	add.f32 	%f200, %f197, %f156;
	sub.f32 	%f199, %f196, %f156;
	and.b32  	%r77, %r8, 256;
	setp.eq.s32 	%p9, %r77, 0;
	@%p9 bra 	$L__BB6_17;
	ld.global.f32 	%f157, [%rd2+32];
	add.f32 	%f201, %f201, %f157;
	add.f32 	%f200, %f200, %f157;
	sub.f32 	%f199, %f199, %f157;
$L__BB6_17:
	add.s32 	%r78, %r19, %r13;
	mul.lo.s32 	%r79, %r78, 19;
	mul.wide.s32 	%rd28, %r79, 4;
	add.s64 	%rd29, %rd1, %rd28;
	ld.global.f32 	%f158, [%rd29+32];
	add.f32 	%f204, %f201, %f158;
	sub.f32 	%f203, %f200, %f158;
	add.f32 	%f202, %f199, %f158;
	and.b32  	%r80, %r8, 512;
	setp.eq.s32 	%p10, %r80, 0;
	@%p10 bra 	$L__BB6_19;
	ld.global.f32 	%f159, [%rd2+28];
	add.f32 	%f204, %f204, %f159;
	sub.f32 	%f203, %f203, %f159;
	add.f32 	%f202, %f202, %f159;
$L__BB6_19:
	add.s32 	%r81, %r20, %r13;
	mul.lo.s32 	%r82, %r81, 19;
	mul.wide.s32 	%rd30, %r82, 4;
	add.s64 	%rd31, %rd1, %rd30;
	ld.global.f32 	%f160, [%rd31+36];
	add.f32 	%f207, %f204, %f160;
	sub.f32 	%f206, %f203, %f160;
	sub.f32 	%f205, %f202, %f160;
	and.b32  	%r83, %r8, 1024;
	setp.eq.s32 	%p11, %r83, 0;
	@%p11 bra 	$L__BB6_21;
	ld.global.f32 	%f161, [%rd2+24];
	add.f32 	%f207, %f207, %f161;
	sub.f32 	%f206, %f206, %f161;
	sub.f32 	%f205, %f205, %f161;
$L__BB6_21:
	add.s32 	%r84, %r12, %r10;
	mul.lo.s32 	%r85, %r84, 19;
	mul.wide.s32 	%rd32, %r85, 4;
	add.s64 	%rd33, %rd1, %rd32;
	ld.global.f32 	%f162, [%rd33+40];
	add.f32 	%f210, %f207, %f162;
	add.f32 	%f209, %f206, %f162;
	add.f32 	%f208, %f194, %f162;
	and.b32  	%r86, %r8, 2048;
	setp.eq.s32 	%p12, %r86, 0;
	@%p12 bra 	$L__BB6_23;
	ld.global.f32 	%f163, [%rd2+52];
	add.f32 	%f210, %f210, %f163;
	add.f32 	%f209, %f209, %f163;
	add.f32 	%f208, %f208, %f163;
$L__BB6_23:
	add.s32 	%r87, %r12, %r9;
	mul.lo.s32 	%r88, %r87, 19;
	mul.wide.s32 	%rd34, %r88, 4;
	add.s64 	%rd35, %rd1, %rd34;
	ld.global.f32 	%f164, [%rd35+44];
	add.f32 	%f213, %f210, %f164;
	add.f32 	%f212, %f209, %f164;
	sub.f32 	%f211, %f208, %f164;
	and.b32  	%r89, %r8, 4096;
	setp.eq.s32 	%p13, %r89, 0;
	@%p13 bra 	$L__BB6_25;
	ld.global.f32 	%f165, [%rd2+48];
	add.f32 	%f213, %f213, %f165;
	add.f32 	%f212, %f212, %f165;
	sub.f32 	%f211, %f211, %f165;
$L__BB6_25:
	add.s32 	%r90, %r14, %r10;
	mul.lo.s32 	%r91, %r90, 19;
	mul.wide.s32 	%rd36, %r91, 4;
	add.s64 	%rd37, %rd1, %rd36;
	ld.global.f32 	%f166, [%rd37+48];
	add.f32 	%f216, %f213, %f166;
	sub.f32 	%f215, %f212, %f166;
	add.f32 	%f214, %f211, %f166;
	and.b32  	%r92, %r8, 8192;
	setp.eq.s32 	%p14, %r92, 0;
	@%p14 bra 	$L__BB6_27;
	ld.global.f32 	%f167, [%rd2+44];
	add.f32 	%f216, %f216, %f167;
	sub.f32 	%f215, %f215, %f167;
	add.f32 	%f214, %f214, %f167;
$L__BB6_27:
	add.s32 	%r93, %r14, %r9;
	mul.lo.s32 	%r94, %r93, 19;
	mul.wide.s32 	%rd38, %r94, 4;
	add.s64 	%rd39, %rd1, %rd38;
	ld.global.f32 	%f168, [%rd39+52];
	add.f32 	%f219, %f216, %f168;
	sub.f32 	%f218, %f215, %f168;
	sub.f32 	%f217, %f214, %f168;
	and.b32  	%r95, %r8, 16384;
	setp.eq.s32 	%p15, %r95, 0;
	@%p15 bra 	$L__BB6_29;
	ld.global.f32 	%f169, [%rd2+40];
	add.f32 	%f219, %f219, %f169;
	sub.f32 	%f218, %f218, %f169;
	sub.f32 	%f217, %f217, %f169;
$L__BB6_29:
	add.s32 	%r96, %r16, %r10;
	mul.lo.s32 	%r97, %r96, 19;
	mul.wide.s32 	%rd40, %r97, 4;
	add.s64 	%rd41, %rd1, %rd40;
	ld.global.f32 	%f170, [%rd41+56];
	add.f32 	%f222, %f219, %f170;
	add.f32 	%f221, %f205, %f170;
	add.f32 	%f220, %f217, %f170;
	and.b32  	%r98, %r8, 32768;
	setp.eq.s32 	%p16, %r98, 0;
	@%p16 bra 	$L__BB6_31;
	ld.global.f32 	%f171, [%rd2+68];
	add.f32 	%f222, %f222, %f171;
	add.f32 	%f221, %f221, %f171;
	add.f32 	%f220, %f220, %f171;
$L__BB6_31:
	add.s32 	%r99, %r16, %r9;
	mul.lo.s32 	%r100, %r99, 19;
	mul.wide.s32 	%rd42, %r100, 4;
	add.s64 	%rd43, %rd1, %rd42;
	ld.global.f32 	%f172, [%rd43+60];
	add.f32 	%f225, %f222, %f172;
	add.f32 	%f224, %f221, %f172;
	sub.f32 	%f223, %f220, %f172;
	and.b32  	%r101, %r8, 65536;
	setp.eq.s32 	%p17, %r101, 0;
	@%p17 bra 	$L__BB6_33;
	ld.global.f32 	%f173, [%rd2+64];
	add.f32 	%f225, %f225, %f173;
	add.f32 	%f224, %f224, %f173;
	sub.f32 	%f223, %f223, %f173;
$L__BB6_33:
	add.s32 	%r102, %r18, %r10;
	mul.lo.s32 	%r103, %r102, 19;
	mul.wide.s32 	%rd44, %r103, 4;
	add.s64 	%rd45, %rd1, %rd44;
	ld.global.f32 	%f174, [%rd45+64];
	add.f32 	%f228, %f225, %f174;
	sub.f32 	%f227, %f224, %f174;
	add.f32 	%f226, %f223, %f174;
	and.b32  	%r104, %r8, 131072;
	setp.eq.s32 	%p18, %r104, 0;
	@%p18 bra 	$L__BB6_35;
	ld.global.f32 	%f175, [%rd2+60];
	add.f32 	%f228, %f228, %f175;
	sub.f32 	%f227, %f227, %f175;
	add.f32 	%f226, %f226, %f175;
$L__BB6_35:
	add.s32 	%r105, %r18, %r9;
	mul.lo.s32 	%r106, %r105, 19;
	mul.wide.s32 	%rd46, %r106, 4;
	add.s64 	%rd47, %rd1, %rd46;
	ld.global.f32 	%f176, [%rd47+68];
	add.f32 	%f231, %f228, %f176;
	sub.f32 	%f230, %f227, %f176;
	sub.f32 	%f229, %f226, %f176;
	and.b32  	%r107, %r8, 262144;
	setp.eq.s32 	%p19, %r107, 0;
	@%p19 bra 	$L__BB6_37;
	ld.global.f32 	%f177, [%rd2+56];
	add.f32 	%f231, %f231, %f177;
	sub.f32 	%f230, %f230, %f177;
	sub.f32 	%f229, %f229, %f177;
$L__BB6_37:
	ld.global.f32 	%f178, [%rd2+72];
	add.f32 	%f179, %f231, %f178;
	cvta.to.global.u64 	%rd48, %rd3;
	mul.wide.s32 	%rd49, %r7, 4;
	add.s64 	%rd50, %rd48, %rd49;
	st.global.f32 	[%rd50], %f179;
	cvta.to.global.u64 	%rd51, %rd4;
	mul.wide.s32 	%rd52, %r7, 12;
	add.s64 	%rd53, %rd51, %rd52;
	st.global.f32 	[%rd53], %f218;
	st.global.f32 	[%rd53+4], %f230;
	st.global.f32 	[%rd53+8], %f229;
	ld.global.f32 	%f180, [%rd50];
	mul.f32 	%f181, %f180, 0fBFB8AA3B;
	ex2.approx.f32 	%f182, %f181;
	mov.f32 	%f183, 0f3F800000;
	sub.f32 	%f184, %f183, %f182;
	cvta.to.global.u64 	%rd54, %rd5;
	add.s64 	%rd55, %rd54, %rd49;
	st.global.f32 	[%rd55], %f184;
$L__BB6_38:
	ret;

}
	// .globl	_Z8init_tmpPfS_P6float3S_Pb
.visible .entry _Z8init_tmpPfS_P6float3S_Pb(
	.param .u64 .ptr .align 1 _Z8init_tmpPfS_P6float3S_Pb_param_0,
	.param .u64 .ptr .align 1 _Z8init_tmpPfS_P6float3S_Pb_param_1,
	.param .u64 .ptr .align 1 _Z8init_tmpPfS_P6float3S_Pb_param_2,
	.param .u64 .ptr .align 1 _Z8init_tmpPfS_P6float3S_Pb_param_3,
	.param .u64 .ptr .align 1 _Z8init_tmpPfS_P6float3S_Pb_param_4
)
{
	.reg .pred 	%p<2>;
	.reg .b16 	%rs<2>;
	.reg .b32 	%r<17>;
	.reg .b64 	%rd<13>;

	ld.param.u64 	%rd1, [_Z8init_tmpPfS_P6float3S_Pb_param_1];
	ld.param.u64 	%rd2, [_Z8init_tmpPfS_P6float3S_Pb_param_2];
	ld.param.u64 	%rd3, [_Z8init_tmpPfS_P6float3S_Pb_param_4];
	cvta.to.global.u64 	%rd4, %rd3;
	mov.u32 	%r2, %ctaid.x;
	shl.b32 	%r3, %r2, 2;
	mov.u32 	%r4, %tid.x;
	add.s32 	%r5, %r3, %r4;
	mov.u32 	%r6, %ctaid.y;
	mov.u32 	%r7, %tid.y;
	mov.u32 	%r8, %ctaid.z;
	shl.b32 	%r9, %r8, 2;
	mov.u32 	%r10, %tid.z;
	shl.b32 	%r11, %r6, 6;
	shl.b32 	%r12, %r7, 4;
	add.s32 	%r13, %r9, %r10;
	add.s32 	%r14, %r13, %r12;
	add.s32 	%r15, %r14, %r11;
	mad.lo.s32 	%r1, %r5, 1152, %r15;
	cvt.s64.s32 	%rd5, %r1;
	add.s64 	%rd6, %rd4, %rd5;
	ld.global.u8 	%rs1, [%rd6];
	setp.ne.s16 	%p1, %rs1, 0;
	@%p1 bra 	$L__BB7_2;
	cvta.to.global.u64 	%rd7, %rd1;
	cvta.to.global.u64 	%rd8, %rd2;
	mul.wide.s32 	%rd9, %r1, 4;
	add.s64 	%rd10, %rd7, %rd9;
	mov.b32 	%r16, 0;
	st.global.u32 	[%rd10], %r16;
	mul.wide.s32 	%rd11, %r1, 12;
	add.s64 	%rd12, %rd8, %rd11;
	st.global.u32 	[%rd12], %r16;
	st.global.u32 	[%rd12+4], %r16;
	st.global.u32 	[%rd12+8], %r16;
	st.global.u32 	[rho_sum_cuda], %r16;
	st.global.u32 	[netv_cuda], %r16;
	st.global.u32 	[netv_cuda+4], %r16;
	st.global.u32 	[netv_cuda+8], %r16;
$L__BB7_2:
	ret;

}
	// .globl	_Z10commit_tmpPfP6float3S_S1_S_Pb
.visible .entry _Z10commit_tmpPfP6float3S_S1_S_Pb(
	.param .u64 .ptr .align 1 _Z10commit_tmpPfP6float3S_S1_S_Pb_param_0,
	.param .u64 .ptr .align 1 _Z10commit_tmpPfP6float3S_S1_S_Pb_param_1,
	.param .u64 .ptr .align 1 _Z10commit_tmpPfP6float3S_S1_S_Pb_param_2,
	.param .u64 .ptr .align 1 _Z10commit_tmpPfP6float3S_S1_S_Pb_param_3,
	.param .u64 .ptr .align 1 _Z10commit_tmpPfP6float3S_S1_S_Pb_param_4,
	.param .u64 .ptr .align 1 _Z10commit_tmpPfP6float3S_S1_S_Pb_param_5
)
{
	.reg .pred 	%p<2>;
	.reg .b16 	%rs<2>;
	.reg .b32 	%r<18>;
	.reg .b32 	%f<32>;
	.reg .b64 	%rd<22>;

	ld.param.u64 	%rd1, [_Z10commit_tmpPfP6float3S_S1_S_Pb_param_0];
	ld.param.u64 	%rd2, [_Z10commit_tmpPfP6float3S_S1_S_Pb_param_1];
	ld.param.u64 	%rd3, [_Z10commit_tmpPfP6float3S_S1_S_Pb_param_2];
	ld.param.u64 	%rd4, [_Z10commit_tmpPfP6float3S_S1_S_Pb_param_3];
	ld.param.u64 	%rd5, [_Z10commit_tmpPfP6float3S_S1_S_Pb_param_4];
	ld.param.u64 	%rd6, [_Z10commit_tmpPfP6float3S_S1_S_Pb_param_5];
	cvta.to.global.u64 	%rd7, %rd6;
	mov.u32 	%r2, %ctaid.x;
	shl.b32 	%r3, %r2, 2;
	mov.u32 	%r4, %tid.x;
	add.s32 	%r5, %r3, %r4;
	mov.u32 	%r6, %ctaid.y;
	mov.u32 	%r7, %tid.y;
	mov.u32 	%r8, %ctaid.z;
	shl.b32 	%r9, %r8, 2;
	mov.u32 	%r10, %tid.z;
	shl.b32 	%r11, %r6, 6;
	shl.b32 	%r12, %r7, 4;
	add.s32 	%r13, %r9, %r10;
	add.s32 	%r14, %r13, %r12;
	add.s32 	%r15, %r14, %r11;
	mad.lo.s32 	%r1, %r5, 1152, %r15;
	cvt.s64.s32 	%rd8, %r1;
	add.s64 	%rd9, %rd7, %rd8;
	ld.global.u8 	%rs1, [%rd9];
	setp.ne.s16 	%p1, %rs1, 0;
	@%p1 bra 	$L__BB8_2;
	cvta.to.global.u64 	%rd10, %rd3;
	cvta.to.global.u64 	%rd11, %rd1;
	cvta.to.global.u64 	%rd12, %rd4;
	cvta.to.global.u64 	%rd13, %rd2;
	cvta.to.global.u64 	%rd14, %rd5;
	mul.wide.s32 	%rd15, %r1, 4;
	add.s64 	%rd16, %rd10, %rd15;
	ld.global.f32 	%f1, [%rd16];
	add.s64 	%rd17, %rd11, %rd15;
	st.global.f32 	[%rd17], %f1;
	mul.wide.s32 	%rd18, %r1, 12;
	add.s64 	%rd19, %rd12, %rd18;
	ld.global.f32 	%f2, [%rd19];
	add.s64 	%rd20, %rd13, %rd18;
	st.global.f32 	[%rd20], %f2;
	ld.global.f32 	%f3, [%rd19+4];
	st.global.f32 	[%rd20+4], %f3;
	ld.global.f32 	%f4, [%rd19+8];
	st.global.f32 	[%rd20+8], %f4;
	ld.global.f32 	%f5, [%rd17];
	ld.global.f32 	%f6, [rho_sum_cuda];
	add.f32 	%f7, %f5, %f6;
	st.global.f32 	[rho_sum_cuda], %f7;
	ld.global.f32 	%f8, [%rd20];
	ld.global.f32 	%f9, [netv_cuda];
	add.f32 	%f10, %f8, %f9;
	st.global.f32 	[netv_cuda], %f10;
	ld.global.f32 	%f11, [%rd20+4];
	ld.global.f32 	%f12, [netv_cuda+4];
	add.f32 	%f13, %f11, %f12;
	st.global.f32 	[netv_cuda+4], %f13;
	ld.global.f32 	%f14, [%rd20+8];
	ld.global.f32 	%f15, [netv_cuda+8];
	add.f32 	%f16, %f14, %f15;
	st.global.f32 	[netv_cuda+8], %f16;
	ld.global.f32 	%f17, [%rd17];
	fma.rn.f32 	%f18, %f17, 0fBBBB989D, 0f3F000000;
	cvt.sat.f32.f32 	%f19, %f18;
	mov.f32 	%f20, 0f4B400001;
	mov.f32 	%f21, 0f437C0000;
	fma.rm.f32 	%f22, %f19, %f21, %f20;
	add.f32 	%f23, %f22, 0fCB40007F;
	neg.f32 	%f24, %f23;
	fma.rn.f32 	%f25, %f17, 0fBFB8AA3B, %f24;
	fma.rn.f32 	%f26, %f17, 0fB2A57060, %f25;
	mov.b32 	%r16, %f22;
	shl.b32 	%r17, %r16, 23;
	mov.b32 	%f27, %r17;
	ex2.approx.ftz.f32 	%f28, %f26;
	mul.f32 	%f29, %f28, %f27;
	mov.f32 	%f30, 0f3F800000;
	sub.f32 	%f31, %f30, %f29;
	add.s64 	%rd21, %rd14, %rd15;
	st.global.f32 	[%rd21], %f31;
$L__BB8_2:
	bar.sync 	0;
	ret;

}


// ===== COMPILED SASS (sm_100) =====

	.target	sm_100

	.elftype	@"ET_EXEC"


//--------------------- .note.nv.tkinfo           --------------------------
	.section	.note.nv.tkinfo,"",@"SHT_NOTE"
	.sectionflags	@"SHF_NOTE_NV_TKINFO"
	.tkinfo
        /*0018*/ 	.word	0x00000002
        /*0030*/ 	.string	""
        /*0030*/ 	.string	"ptxas"
        /*0030*/ 	.string	"Cuda compilation tools, release 13.0, V13.0.88"
        /*0030*/ 	.string	"Build cuda_13.0.r13.0/compiler.36424714_0"
        /*0030*/ 	.string	"-arch sm_100 -m 64 "



//--------------------- .note.nv.cuinfo           --------------------------
	.section	.note.nv.cuinfo,"",@"SHT_NOTE"
	.sectionflags	@"SHF_NOTE_NV_CUINFO"
        /*0018*/ 	.short	0x0002
        /*001a*/ 	.short	0x0064
        /*001c*/ 	.short	0x0082
	.zero		2


//--------------------- .nv.info                  --------------------------
	.section	.nv.info,"",@"SHT_CUDA_INFO"
	.align	4


	//----- nvinfo : EIATTR_REGCOUNT
	.align		4
        /*0000*/ 	.byte	0x04, 0x2f
        /*0002*/ 	.short	(.L_5 - .L_4)
	.align		4
.L_4:
        /*0004*/ 	.word	index@(_Z7testingv)
        /*0008*/ 	.word	0x00000018


	//----- nvinfo : EIATTR_FRAME_SIZE
	.align		4
.L_5:
        /*000c*/ 	.byte	0x04, 0x11
        /*000e*/ 	.short	(.L_7 - .L_6)
	.align		4
.L_6:
        /*0010*/ 	.word	index@(_Z7testingv)
        /*0014*/ 	.word	0x00000018


	//----- nvinfo : EIATTR_REGCOUNT
	.align		4
.L_7:
        /*0018*/ 	.byte	0x04, 0x2f
        /*001a*/ 	.short	(.L_9 - .L_8)
	.align		4
.L_8:
        /*001c*/ 	.word	index@(_Z17action_gpu_kernelPfP6float3S_PbS_)
        /*0020*/ 	.word	0x00000020


	//----- nvinfo : EIATTR_FRAME_SIZE
	.align		4
.L_9:
        /*0024*/ 	.byte	0x04, 0x11
        /*0026*/ 	.short	(.L_11 - .L_10)
	.align		4
.L_10:
        /*0028*/ 	.word	index@($__internal_3_$__cuda_sm3x_div_rn_noftz_f32_slowpath)
        /*002c*/ 	.word	0x00000000


	//----- nvinfo : EIATTR_FRAME_SIZE
	.align		4
.L_11:
        /*0030*/ 	.byte	0x04, 0x11
        /*0032*/ 	.short	(.L_13 - .L_12)
	.align		4
.L_12:
        /*0034*/ 	.word	index@(_Z17action_gpu_kernelPfP6float3S_PbS_)
        /*0038*/ 	.word	0x00000000


	//----- nvinfo : EIATTR_REGCOUNT
	.align		4
.L_13:
        /*003c*/ 	.byte	0x04, 0x2f
        /*003e*/ 	.short	(.L_15 - .L_14)
	.align		4
.L_14:
        /*0040*/ 	.word	index@(_Z20action_s2_gpu_kernelPfP6float3S_PbS_)
        /*0044*/ 	.word	0x00000020


	//----- nvinfo : EIATTR_FRAME_SIZE
	.align		4
.L_15:
        /*0048*/ 	.byte	0x04, 0x11
        /*004a*/ 	.short	(.L_17 - .L_16)
	.align		4
.L_16:
        /*004c*/ 	.word	index@($__internal_2_$__cuda_sm20_rcp_rn_f32_slowpath)
        /*0050*/ 	.word	0x00000000


	//----- nvinfo : EIATTR_FRAME_SIZE
	.align		4
.L_17:
        /*0054*/ 	.byte	0x04, 0x11
        /*0056*/ 	.short	(.L_19 - .L_18)
	.align		4
.L_18:
        /*0058*/ 	.word	index@(_Z20action_s2_gpu_kernelPfP6float3S_PbS_)
        /*005c*/ 	.word	0x00000000


	//----- nvinfo : EIATTR_REGCOUNT
	.align		4
.L_19:
        /*0060*/ 	.byte	0x04, 0x2f
        /*0062*/ 	.short	(.L_21 - .L_20)
	.align		4
.L_20:
        /*0064*/ 	.word	index@(_Z23action_new_i_gpu_kernelPfP6float3S_PbS_)
        /*0068*/ 	.word	0x00000020


	//----- nvinfo : EIATTR_FRAME_SIZE
	.align		4
.L_21:
        /*006c*/ 	.byte	0x04, 0x11
        /*006e*/ 	.short	(.L_23 - .L_22)
	.align		4
.L_22:
        /*0070*/ 	.word	index@($__internal_1_$__cuda_sm20_rcp_rn_f32_slowpath)
        /*0074*/ 	.word	0x00000000


	//----- nvinfo : EIATTR_FRAME_SIZE
	.align		4
.L_23:
        /*0078*/ 	.byte	0x04, 0x11
        /*007a*/ 	.short	(.L_25 - .L_24)
	.align		4
.L_24:
        /*007c*/ 	.word	index@(_Z23action_new_i_gpu_kernelPfP6float3S_PbS_)
        /*0080*/ 	.word	0x00000000


	//----- nvinfo : EIATTR_REGCOUNT
	.align		4
.L_25:
        /*0084*/ 	.byte	0x04, 0x2f
        /*0086*/ 	.short	(.L_27 - .L_26)
	.align		4
.L_26:
        /*0088*/ 	.word	index@(_Z23action_new_s_gpu_kernelPfP6float3S_PbS_)
        /*008c*/ 	.word	0x00000020


	//----- nvinfo : EIATTR_FRAME_SIZE
	.align		4
.L_27:
        /*0090*/ 	.byte	0x04, 0x11
        /*0092*/ 	.short	(.L_29 - .L_28)
	.align		4
.L_28:
        /*0094*/ 	.word	index@($__internal_0_$__cuda_sm20_rcp_rn_f32_slowpath)
        /*0098*/ 	.word	0x00000000


	//----- nvinfo : EIATTR_FRAME_SIZE
	.align		4
.L_29:
        /*009c*/ 	.byte	0x04, 0x11
        /*009e*/ 	.short	(.L_31 - .L_30)
	.align		4
.L_30:
        /*00a0*/ 	.word	index@(_Z23action_new_s_gpu_kernelPfP6float3S_PbS_)
        /*00a4*/ 	.word	0x00000000


	//----- nvinfo : EIATTR_REGCOUNT
	.align		4
.L_31:
        /*00a8*/ 	.byte	0x04, 0x2f
        /*00aa*/ 	.short	(.L_33 - .L_32)
	.align		4
.L_32:
        /*00ac*/ 	.word	index@(_Z25tranaction_new_gpu_kernelPfP6float3S_PbS_)
        /*00b0*/ 	.word	0x00000020


	//----- nvinfo : EIATTR_FRAME_SIZE
	.align		4
.L_33:
        /*00b4*/ 	.byte	0x04, 0x11
        /*00b6*/ 	.short	(.L_35 - .L_34)
	.align		4
.L_34:
        /*00b8*/ 	.word	index@(_Z25tranaction_new_gpu_kernelPfP6float3S_PbS_)
        /*00bc*/ 	.word	0x00000018


	//----- nvinfo : EIATTR_REGCOUNT
	.align		4
.L_35:
        /*00c0*/ 	.byte	0x04, 0x2f
        /*00c2*/ 	.short	(.L_37 - .L_36)
	.align		4
.L_36:
        /*00c4*/ 	.word	index@(_Z27tranaction_new_i_gpu_kernelPfP6float3S_S_Pj)
        /*00c8*/ 	.word	0x00000020


	//----- nvinfo : EIATTR_FRAME_SIZE
	.align		4
.L_37:
        /*00cc*/ 	.byte	0x04, 0x11
        /*00ce*/ 	.short	(.L_39 - .L_38)
	.align		4
.L_38:
        /*00d0*/ 	.word	index@(_Z27tranaction_new_i_gpu_kernelPfP6float3S_S_Pj)
        /*00d4*/ 	.word	0x00000000


	//----- nvinfo : EIATTR_REGCOUNT
	.align		4
.L_39:
        /*00d8*/ 	.byte	0x04, 0x2f
        /*00da*/ 	.short	(.L_41 - .L_40)
	.align		4
.L_40:
        /*00dc*/ 	.word	index@(_Z8init_tmpPfS_P6float3S_Pb)
        /*00e0*/ 	.word	0x0000000e


	//----- nvinfo : EIATTR_FRAME_SIZE
	.align		4
.L_41:
        /*00e4*/ 	.byte	0x04, 0x11
        /*00e6*/ 	.short	(.L_43 - .L_42)
	.align		4
.L_42:
        /*00e8*/ 	.word	index@(_Z8init_tmpPfS_P6float3S_Pb)
        /*00ec*/ 	.word	0x00000000


	//----- nvinfo : EIATTR_REGCOUNT
	.align		4
.L_43:
        /*00f0*/ 	.byte	0x04, 0x2f
        /*00f2*/ 	.short	(.L_45 - .L_44)
	.align		4
.L_44:
        /*00f4*/ 	.word	index@(_Z10commit_tmpPfP6float3S_S1_S_Pb)
        /*00f8*/ 	.word	0x00000016


	//----- nvinfo : EIATTR_FRAME_SIZE
	.align		4
.L_45:
        /*00fc*/ 	.byte	0x04, 0x11
        /*00fe*/ 	.short	(.L_47 - .L_46)
	.align		4
.L_46:
        /*0100*/ 	.word	index@(_Z10commit_tmpPfP6float3S_S1_S_Pb)
        /*0104*/ 	.word	0x00000000


	//----- nvinfo : EIATTR_MIN_STACK_SIZE
	.align		4
.L_47:
        /*0108*/ 	.byte	0x04, 0x12
        /*010a*/ 	.short	(.L_49 - .L_48)
	.align		4
.L_48:
        /*010c*/ 	.word	index@(_Z10commit_tmpPfP6float3S_S1_S_Pb)
        /*0110*/ 	.word	0x00000000


	//----- nvinfo : EIATTR_MIN_STACK_SIZE
	.align		4
.L_49:
        /*0114*/ 	.byte	0x04, 0x12
        /*0116*/ 	.short	(.L_51 - .L_50)
	.align		4
.L_50:
        /*0118*/ 	.word	index@(_Z8init_tmpPfS_P6float3S_Pb)
        /*011c*/ 	.word	0x00000000


	//----- nvinfo : EIATTR_MIN_STACK_SIZE
	.align		4
.L_51:
        /*0120*/ 	.byte	0x04, 0x12
        /*0122*/ 	.short	(.L_53 - .L_52)
	.align		4
.L_52:
        /*0124*/ 	.word	index@(_Z27tranaction_new_i_gpu_kernelPfP6float3S_S_Pj)
        /*0128*/ 	.word	0x00000000


	//----- nvinfo : EIATTR_MIN_STACK_SIZE
	.align		4
.L_53:
        /*012c*/ 	.byte	0x04, 0x12
        /*012e*/ 	.short	(.L_55 - .L_54)
	.align		4
.L_54:
        /*0130*/ 	.word	index@(_Z25tranaction_new_gpu_kernelPfP6float3S_PbS_)
        /*0134*/ 	.word	0x00000018


	//----- nvinfo : EIATTR_MIN_STACK_SIZE
	.align		4
.L_55:
        /*0138*/ 	.byte	0x04, 0x12
        /*013a*/ 	.short	(.L_57 - .L_56)
	.align		4
.L_56:
        /*013c*/ 	.word	index@(_Z23action_new_s_gpu_kernelPfP6float3S_PbS_)
        /*0140*/ 	.word	0x00000000


	//----- nvinfo : EIATTR_MIN_STACK_SIZE
	.align		4
.L_57:
        /*0144*/ 	.byte	0x04, 0x12
        /*0146*/ 	.short	(.L_59 - .L_58)
	.align		4
.L_58:
        /*0148*/ 	.word	index@(_Z23action_new_i_gpu_kernelPfP6float3S_PbS_)
        /*014c*/ 	.word	0x00000000


	//----- nvinfo : EIATTR_MIN_STACK_SIZE
	.align		4
.L_59:
        /*0150*/ 	.byte	0x04, 0x12
        /*0152*/ 	.short	(.L_61 - .L_60)
	.align		4
.L_60:
        /*0154*/ 	.word	index@(_Z20action_s2_gpu_kernelPfP6float3S_PbS_)
        /*0158*/ 	.word	0x00000000


	//----- nvinfo : EIATTR_MIN_STACK_SIZE
	.align		4
.L_61:
        /*015c*/ 	.byte	0x04, 0x12
        /*015e*/ 	.short	(.L_63 - .L_62)
	.align		4
.L_62:
        /*0160*/ 	.word	index@(_Z17action_gpu_kernelPfP6float3S_PbS_)
        /*0164*/ 	.word	0x00000000


	//----- nvinfo : EIATTR_MIN_STACK_SIZE
	.align		4
.L_63:
        /*0168*/ 	.byte	0x04, 0x12
        /*016a*/ 	.short	(.L_65 - .L_64)
	.align		4
.L_64:
        /*016c*/ 	.word	index@(_Z7testingv)
        /*0170*/ 	.word	0x00000018
.L_65:


//--------------------- .nv.compat                --------------------------
	.section	.nv.compat,"",@"SHT_CUDA_COMPAT_INFO"
	.align	4
        /*0000*/ 	.byte	0x02, 0x09, 0x00, 0x00, 0x02, 0x02, 0x01, 0x00, 0x02, 0x05, 0x05, 0x00, 0x03, 0x07, 0x01, 0x01
        /*0010*/ 	.byte	0x02, 0x03, 0x00, 0x00, 0x02, 0x06, 0x01, 0x00, 0x04, 0x0b, 0x08, 0x00, 0x01, 0x00, 0x00, 0x00
        /*0020*/ 	.byte	0x00, 0x00, 0x00, 0x00


//--------------------- .nv.info._Z10commit_tmpPfP6float3S_S1_S_Pb --------------------------
	.section	.nv.info._Z10commit_tmpPfP6float3S_S1_S_Pb,"",@"SHT_CUDA_INFO"
	.sectionflags	@""
	.align	4


	//----- nvinfo : EIATTR_CUDA_API_VERSION
	.align		4
        /*0000*/ 	.byte	0x04, 0x37
        /*0002*/ 	.short	(.L_67 - .L_66)
.L_66:
        /*0004*/ 	.word	0x00000082


	//----- nvinfo : EIATTR_KPARAM_INFO
	.align		4
.L_67:
        /*0008*/ 	.byte	0x04, 0x17
        /*000a*/ 	.short	(.L_69 - .L_68)
.L_68:
        /*000c*/ 	.word	0x00000000
        /*0010*/ 	.short	0x0005
        /*0012*/ 	.short	0x0028
        /*0014*/ 	.byte	0x00, 0xf5, 0x21, 0x00


	//----- nvinfo : EIATTR_KPARAM_INFO
	.align		4
.L_69:
        /*0018*/ 	.byte	0x04, 0x17
        /*001a*/ 	.short	(.L_71 - .L_70)
.L_70:
        /*001c*/ 	.word	0x00000000
        /*0020*/ 	.short	0x0004
        /*0022*/ 	.short	0x0020
        /*0024*/ 	.byte	0x00, 0xf5, 0x21, 0x00


	//----- nvinfo : EIATTR_KPARAM_INFO
	.align		4
.L_71:
        /*0028*/ 	.byte	0x04, 0x17
        /*002a*/ 	.short	(.L_73 - .L_72)
.L_72:
        /*002c*/ 	.word	0x00000000
        /*0030*/ 	.short	0x0003
        /*0032*/ 	.short	0x0018
        /*0034*/ 	.byte	0x00, 0xf5, 0x21, 0x00


	//----- nvinfo : EIATTR_KPARAM_INFO
	.align		4
.L_73:
        /*0038*/ 	.byte	0x04, 0x17
        /*003a*/ 	.short	(.L_75 - .L_74)
.L_74:
        /*003c*/ 	.word	0x00000000
        /*0040*/ 	.short	0x0002
        /*0042*/ 	.short	0x0010
        /*0044*/ 	.byte	0x00, 0xf5, 0x21, 0x00


	//----- nvinfo : EIATTR_KPARAM_INFO
	.align		4
.L_75:
        /*0048*/ 	.byte	0x04, 0x17
        /*004a*/ 	.short	(.L_77 - .L_76)
.L_76:
        /*004c*/ 	.word	0x00000000
        /*0050*/ 	.short	0x0001
        /*0052*/ 	.short	0x0008
        /*0054*/ 	.byte	0x00, 0xf5, 0x21, 0x00


	//----- nvinfo : EIATTR_KPARAM_INFO
	.align		4
.L_77:
        /*0058*/ 	.byte	0x04, 0x17
        /*005a*/ 	.short	(.L_79 - .L_78)
.L_78:
        /*005c*/ 	.word	0x00000000
        /*0060*/ 	.short	0x0000
        /*0062*/ 	.short	0x0000
        /*0064*/ 	.byte	0x00, 0xf5, 0x21, 0x00


	//----- nvinfo : EIATTR_SPARSE_MMA_MASK
	.align		4
.L_79:
        /*0068*/ 	.byte	0x03, 0x50
        /*006a*/ 	.short	0x0000


	//----- nvinfo : EIATTR_MAXREG_COUNT
	.align		4
        /*006c*/ 	.byte	0x03, 0x1b
        /*006e*/ 	.short	0x00ff


	//----- nvinfo : EIATTR_NUM_BARRIERS
	.align		4
        /*0070*/ 	.byte	0x02, 0x4c
        /*0072*/ 	.byte	0x01
	.zero		1


	//----- nvinfo : EIATTR_MERCURY_ISA_VERSION
	.align		4
        /*0074*/ 	.byte	0x03, 0x5f
        /*0076*/ 	.short	0x0101


	//----- nvinfo : EIATTR_VRC_CTA_INIT_COUNT
	.align		4
        /*0078*/ 	.byte	0x02, 0x4a
	.zero		1
	.zero		1


	//----- nvinfo : EIATTR_EXIT_INSTR_OFFSETS
	.align		4
        /*007c*/ 	.byte	0x04, 0x1c
        /*007e*/ 	.short	(.L_81 - .L_80)


	//   ....[0]....
.L_80:
        /*0080*/ 	.word	0x00000460


	//----- nvinfo : EIATTR_CRS_STACK_SIZE
	.align		4
.L_81:
        /*0084*/ 	.byte	0x04, 0x1e
        /*0086*/ 	.short	(.L_83 - .L_82)
.L_82:
        /*0088*/ 	.word	0x00000000


	//----- nvinfo : EIATTR_CBANK_PARAM_SIZE
	.align		4
.L_83:
        /*008c*/ 	.byte	0x03, 0x19
        /*008e*/ 	.short	0x0030


	//----- nvinfo : EIATTR_PARAM_CBANK
	.align		4
        /*0090*/ 	.byte	0x04, 0x0a
        /*0092*/ 	.short	(.L_85 - .L_84)
	.align		4
.L_84:
        /*0094*/ 	.word	index@(.nv.constant0._Z10commit_tmpPfP6float3S_S1_S_Pb)
        /*0098*/ 	.short	0x0380
        /*009a*/ 	.short	0x0030


	//----- nvinfo : EIATTR_SW_WAR
	.align		4
.L_85:
        /*009c*/ 	.byte	0x04, 0x36
        /*009e*/ 	.short	(.L_87 - .L_86)
.L_86:
        /*00a0*/ 	.word	0x00000008
.L_87:


//--------------------- .nv.info._Z8init_tmpPfS_P6float3S_Pb --------------------------
	.section	.nv.info._Z8init_tmpPfS_P6float3S_Pb,"",@"SHT_CUDA_INFO"
	.sectionflags	@""
	.align	4


	//----- nvinfo : EIATTR_CUDA_API_VERSION
	.align		4
        /*0000*/ 	.byte	0x04, 0x37
        /*0002*/ 	.short	(.L_89 - .L_88)
.L_88:
        /*0004*/ 	.word	0x00000082


	//----- nvinfo : EIATTR_KPARAM_INFO
	.align		4
.L_89:
        /*0008*/ 	.byte	0x04, 0x17
        /*000a*/ 	.short	(.L_91 - .L_90)
.L_90:
        /*000c*/ 	.word	0x00000000
        /*0010*/ 	.short	0x0004
        /*0012*/ 	.short	0x0020
        /*0014*/ 	.byte	0x00, 0xf5, 0x21, 0x00


	//----- nvinfo : EIATTR_KPARAM_INFO
	.align		4
.L_91:
        /*0018*/ 	.byte	0x04, 0x17
        /*001a*/ 	.short	(.L_93 - .L_92)
.L_92:
        /*001c*/ 	.word	0x00000000
        /*0020*/ 	.short	0x0003
        /*0022*/ 	.short	0x0018
        /*0024*/ 	.byte	0x00, 0xf5, 0x21, 0x00


	//----- nvinfo : EIATTR_KPARAM_INFO
	.align		4
.L_93:
        /*0028*/ 	.byte	0x04, 0x17
        /*002a*/ 	.short	(.L_95 - .L_94)
.L_94:
        /*002c*/ 	.word	0x00000000
        /*0030*/ 	.short	0x0002
        /*0032*/ 	.short	0x0010
        /*0034*/ 	.byte	0x00, 0xf5, 0x21, 0x00


	//----- nvinfo : EIATTR_KPARAM_INFO
	.align		4
.L_95:
        /*0038*/ 	.byte	0x04, 0x17
        /*003a*/ 	.short	(.L_97 - .L_96)
.L_96:
        /*003c*/ 	.word	0x00000000
        /*0040*/ 	.short	0x0001
        /*0042*/ 	.short	0x0008
        /*0044*/ 	.byte	0x00, 0xf5, 0x21, 0x00


	//----- nvinfo : EIATTR_KPARAM_INFO
	.align		4
.L_97:
        /*0048*/ 	.byte	0x04, 0x17
        /*004a*/ 	.short	(.L_99 - .L_98)
.L_98:
        /*004c*/ 	.word	0x00000000
        /*0050*/ 	.short	0x0000
        /*0052*/ 	.short	0x0000
        /*0054*/ 	.byte	0x00, 0xf5, 0x21, 0x00


	//----- nvinfo : EIATTR_SPARSE_MMA_MASK
	.align		4
.L_99:
        /*0058*/ 	.byte	0x03, 0x50
        /*005a*/ 	.short	0x0000


	//----- nvinfo : EIATTR_MAXREG_COUNT
	.align		4
        /*005c*/ 	.byte	0x03, 0x1b
        /*005e*/ 	.short	0x00ff


	//----- nvinfo : EIATTR_MERCURY_ISA_VERSION
	.align		4
        /*0060*/ 	.byte	0x03, 0x5f
        /*0062*/ 	.short	0x0101


	//----- nvinfo : EIATTR_VRC_CTA_INIT_COUNT
	.align		4
        /*0064*/ 	.byte	0x02, 0x4a
	.zero		1
	.zero		1


	//----- nvinfo : EIATTR_EXIT_INSTR_OFFSETS
	.align		4
        /*0068*/ 	.byte	0x04, 0x1c
        /*006a*/ 	.short	(.L_101 - .L_100)


	//   ....[0]....
.L_100:
        /*006c*/ 	.word	0x00000120


	//   ....[1]....
        /*0070*/ 	.word	0x00000210


	//----- nvinfo : EIATTR_CBANK_PARAM_SIZE
	.align		4
.L_101:
        /*0074*/ 	.byte	0x03, 0x19
        /*0076*/ 	.short	0x0028


	//----- nvinfo : EIATTR_PARAM_CBANK
	.align		4
        /*0078*/ 	.byte	0x04, 0x0a
        /*007a*/ 	.short	(.L_103 - .L_102)
	.align		4
.L_102:
        /*007c*/ 	.word	index@(.nv.constant0._Z8init_tmpPfS_P6float3S_Pb)
        /*0080*/ 	.short	0x0380
        /*0082*/ 	.short	0x0028


	//----- nvinfo : EIATTR_SW_WAR
	.align		4
.L_103:
        /*0084*/ 	.byte	0x04, 0x36
        /*0086*/ 	.short	(.L_105 - .L_104)
.L_104:
        /*0088*/ 	.word	0x00000008
.L_105:


//--------------------- .nv.info._Z27tranaction_new_i_gpu_kernelPfP6float3S_S_Pj --------------------------
	.section	.nv.info._Z27tranaction_new_i_gpu_kernelPfP6float3S_S_Pj,"",@"SHT_CUDA_INFO"
	.sectionflags	@""
	.align	4


	//----- nvinfo : EIATTR_CUDA_API_VERSION
	.align		4
        /*0000*/ 	.byte	0x04, 0x37
        /*0002*/ 	.short	(.L_107 - .L_106)
.L_106:
        /*0004*/ 	.word	0x00000082


	//----- nvinfo : EIATTR_KPARAM_INFO
	.align		4
.L_107:
        /*0008*/ 	.byte	0x04, 0x17
        /*000a*/ 	.short	(.L_109 - .L_108)
.L_108:
        /*000c*/ 	.word	0x00000000
        /*0010*/ 	.short	0x0004
        /*0012*/ 	.short	0x0020
        /*0014*/ 	.byte	0x00, 0xf5, 0x21, 0x00


	//----- nvinfo : EIATTR_KPARAM_INFO
	.align		4
.L_109:
        /*0018*/ 	.byte	0x04, 0x17
        /*001a*/ 	.short	(.L_111 - .L_110)
.L_110:
        /*001c*/ 	.word	0x00000000
        /*0020*/ 	.short	0x0003
        /*0022*/ 	.short	0x0018
        /*0024*/ 	.byte	0x00, 0xf5, 0x21, 0x00


	//----- nvinfo : EIATTR_KPARAM_INFO
	.align		4
.L_111:
        /*0028*/ 	.byte	0x04, 0x17
        /*002a*/ 	.short	(.L_113 - .L_112)
.L_112:
        /*002c*/ 	.word	0x00000000
        /*0030*/ 	.short	0x0002
        /*0032*/ 	.short	0x0010
        /*0034*/ 	.byte	0x00, 0xf5, 0x21, 0x00


	//----- nvinfo : EIATTR_KPARAM_INFO
	.align		4
.L_113:
        /*0038*/ 	.byte	0x04, 0x17
        /*003a*/ 	.short	(.L_115 - .L_114)
.L_114:
        /*003c*/ 	.word	0x00000000
        /*0040*/ 	.short	0x0001
        /*0042*/ 	.short	0x0008
        /*0044*/ 	.byte	0x00, 0xf5, 0x21, 0x00


	//----- nvinfo : EIATTR_KPARAM_INFO
	.align		4
.L_115:
        /*0048*/ 	.byte	0x04, 0x17
        /*004a*/ 	.short	(.L_117 - .L_116)
.L_116:
        /*004c*/ 	.word	0x00000000
        /*0050*/ 	.short	0x0000
        /*0052*/ 	.short	0x0000
        /*0054*/ 	.byte	0x00, 0xf5, 0x21, 0x00


	//----- nvinfo : EIATTR_SPARSE_MMA_MASK
	.align		4
.L_117:
        /*0058*/ 	.byte	0x03, 0x50
        /*005a*/ 	.short	0x0000


	//----- nvinfo : EIATTR_MAXREG_COUNT
	.align		4
        /*005c*/ 	.byte	0x03, 0x1b
        /*005e*/ 	.short	0x00ff


	//----- nvinfo : EIATTR_MERCURY_ISA_VERSION
	.align		4
        /*0060*/ 	.byte	0x03, 0x5f
        /*0062*/ 	.short	0x0101


	//----- nvinfo : EIATTR_VRC_CTA_INIT_COUNT
	.align		4
        /*0064*/ 	.byte	0x02, 0x4a
	.zero		1
	.zero		1


	//----- nvinfo : EIATTR_EXIT_INSTR_OFFSETS
	.align		4
        /*0068*/ 	.byte	0x04, 0x1c
        /*006a*/ 	.short	(.L_119 - .L_118)


	//   ....[0]....
.L_118:
        /*006c*/ 	.word	0x00000130


	//   ....[1]....
        /*0070*/ 	.word	0x00001050


	//----- nvinfo : EIATTR_CBANK_PARAM_SIZE
	.align		4
.L_119:
        /*0074*/ 	.byte	0x03, 0x19
        /*0076*/ 	.short	0x0028


	//----- nvinfo : EIATTR_PARAM_CBANK
	.align		4
        /*0078*/ 	.byte	0x04, 0x0a
        /*007a*/ 	.short	(.L_121 - .L_120)
	.align		4
.L_120:
        /*007c*/ 	.word	index@(.nv.constant0._Z27tranaction_new_i_gpu_kernelPfP6float3S_S_Pj)
        /*0080*/ 	.short	0x0380
        /*0082*/ 	.short	0x0028


	//----- nvinfo : EIATTR_SW_WAR
	.align		4
.L_121:
        /*0084*/ 	.byte	0x04, 0x36
        /*0086*/ 	.short	(.L_123 - .L_122)
.L_122:
        /*0088*/ 	.word	0x00000008
.L_123:


//--------------------- .nv.info._Z25tranaction_new_gpu_kernelPfP6float3S_PbS_ --------------------------
	.section	.nv.info._Z25tranaction_new_gpu_kernelPfP6float3S_PbS_,"",@"SHT_CUDA_INFO"
	.sectionflags	@""
	.align	4


	//----- nvinfo : EIATTR_CUDA_API_VERSION
	.align		4
        /*0000*/ 	.byte	0x04, 0x37
        /*0002*/ 	.short	(.L_125 - .L_124)
.L_124:
        /*0004*/ 	.word	0x00000082


	//----- nvinfo : EIATTR_KPARAM_INFO
	.align		4
.L_125:
        /*0008*/ 	.byte	0x04, 0x17
        /*000a*/ 	.short	(.L_127 - .L_126)
.L_126:
        /*000c*/ 	.word	0x00000000
        /*0010*/ 	.short	0x0004
        /*0012*/ 	.short	0x0020
        /*0014*/ 	.byte	0x00, 0xf5, 0x21, 0x00


	//----- nvinfo : EIATTR_KPARAM_INFO
	.align		4
.L_127:
        /*0018*/ 	.byte	0x04, 0x17
        /*001a*/ 	.short	(.L_129 - .L_128)
.L_128:
        /*001c*/ 	.word	0x00000000
        /*0020*/ 	.short	0x0003
        /*0022*/ 	.short	0x0018
        /*0024*/ 	.byte	0x00, 0xf5, 0x21, 0x00


	//----- nvinfo : EIATTR_KPARAM_INFO
	.align		4
.L_129:
        /*0028*/ 	.byte	0x04, 0x17
        /*002a*/ 	.short	(.L_131 - .L_130)
.L_130:
        /*002c*/ 	.word	0x00000000
        /*0030*/ 	.short	0x0002
        /*0032*/ 	.short	0x0010
        /*0034*/ 	.byte	0x00, 0xf5, 0x21, 0x00


	//----- nvinfo : EIATTR_KPARAM_INFO
	.align		4
.L_131:
        /*0038*/ 	.byte	0x04, 0x17
        /*003a*/ 	.short	(.L_133 - .L_132)
.L_132:
        /*003c*/ 	.word	0x00000000
        /*0040*/ 	.short	0x0001
        /*0042*/ 	.short	0x0008
        /*0044*/ 	.byte	0x00, 0xf5, 0x21, 0x00


	//----- nvinfo : EIATTR_KPARAM_INFO
	.align		4
.L_133:
        /*0048*/ 	.byte	0x04, 0x17
        /*004a*/ 	.short	(.L_135 - .L_134)
.L_134:
        /*004c*/ 	.word	0x00000000
        /*0050*/ 	.short	0x0000
        /*0052*/ 	.short	0x0000
        /*0054*/ 	.byte	0x00, 0xf5, 0x21, 0x00


	//----- nvinfo : EIATTR_SPARSE_MMA_MASK
	.align		4
.L_135:
        /*0058*/ 	.byte	0x03, 0x50
        /*005a*/ 	.short	0x0000


	//----- nvinfo : EIATTR_MAXREG_COUNT
	.align		4
        /*005c*/ 	.byte	0x03, 0x1b
        /*005e*/ 	.short	0x00ff


	//----- nvinfo : EIATTR_MERCURY_ISA_VERSION
	.align		4
        /*0060*/ 	.byte	0x03, 0x5f
        /*0062*/ 	.short	0x0101


	//----- nvinfo : EIATTR_VRC_CTA_INIT_COUNT
	.align		4
        /*0064*/ 	.byte	0x02, 0x4a
	.zero		1
	.zero		1


	//----- nvinfo : EIATTR_EXIT_INSTR_OFFSETS
	.align		4
        /*0068*/ 	.byte	0x04, 0x1c
        /*006a*/ 	.short	(.L_137 - .L_136)


	//   ....[0]....
.L_136:
        /*006c*/ 	.word	0x000001c0


	//   ....[1]....
        /*0070*/ 	.word	0x00002970


	//----- nvinfo : EIATTR_CBANK_PARAM_SIZE
	.align		4
.L_137:
        /*0074*/ 	.byte	0x03, 0x19
        /*0076*/ 	.short	0x0028


	//----- nvinfo : EIATTR_PARAM_CBANK
	.align		4
        /*0078*/ 	.byte	0x04, 0x0a
        /*007a*/ 	.short	(.L_139 - .L_138)
	.align		4
.L_138:
        /*007c*/ 	.word	index@(.nv.constant0._Z25tranaction_new_gpu_kernelPfP6float3S_PbS_)
        /*0080*/ 	.short	0x0380
        /*0082*/ 	.short	0x0028


	//----- nvinfo : EIATTR_SW_WAR
	.align		4
.L_139:
        /*0084*/ 	.byte	0x04, 0x36
        /*0086*/ 	.short	(.L_141 - .L_140)
.L_140:
        /*0088*/ 	.word	0x00000008
.L_141:


//--------------------- .nv.info._Z23action_new_s_gpu_kernelPfP6float3S_PbS_ --------------------------
	.section	.nv.info._Z23action_new_s_gpu_kernelPfP6float3S_PbS_,"",@"SHT_CUDA_INFO"
	.sectionflags	@""
	.align	4


	//----- nvinfo : EIATTR_CUDA_API_VERSION
	.align		4
        /*0000*/ 	.byte	0x04, 0x37
        /*0002*/ 	.short	(.L_143 - .L_142)
.L_142:
        /*0004*/ 	.word	0x00000082


	//----- nvinfo : EIATTR_KPARAM_INFO
	.align		4
.L_143:
        /*0008*/ 	.byte	0x04, 0x17
        /*000a*/ 	.short	(.L_145 - .L_144)
.L_144:
        /*000c*/ 	.word	0x00000000
        /*0010*/ 	.short	0x0004
        /*0012*/ 	.short	0x0020
        /*0014*/ 	.byte	0x00, 0xf5, 0x21, 0x00


	//----- nvinfo : EIATTR_KPARAM_INFO
	.align		4
.L_145:
        /*0018*/ 	.byte	0x04, 0x17
        /*001a*/ 	.short	(.L_147 - .L_146)
.L_146:
        /*001c*/ 	.word	0x00000000
        /*0020*/ 	.short	0x0003
        /*0022*/ 	.short	0x0018
        /*0024*/ 	.byte	0x00, 0xf5, 0x21, 0x00


	//----- nvinfo : EIATTR_KPARAM_INFO
	.align		4
.L_147:
        /*0028*/ 	.byte	0x04, 0x17
        /*002a*/ 	.short	(.L_149 - .L_148)
.L_148:
        /*002c*/ 	.word	0x00000000
        /*0030*/ 	.short	0x0002
        /*0032*/ 	.short	0x0010
        /*0034*/ 	.byte	0x00, 0xf5, 0x21, 0x00


	//----- nvinfo : EIATTR_KPARAM_INFO
	.align		4
.L_149:
        /*0038*/ 	.byte	0x04, 0x17
        /*003a*/ 	.short	(.L_151 - .L_150)
.L_150:
        /*003c*/ 	.word	0x00000000
        /*0040*/ 	.short	0x0001
        /*0042*/ 	.short	0x0008
        /*0044*/ 	.byte	0x00, 0xf5, 0x21, 0x00


	//----- nvinfo : EIATTR_KPARAM_INFO
	.align		4
.L_151:
        /*0048*/ 	.byte	0x04, 0x17
        /*004a*/ 	.short	(.L_153 - .L_152)
.L_152:
        /*004c*/ 	.word	0x00000000
        /*0050*/ 	.short	0x0000
        /*0052*/ 	.short	0x0000
        /*0054*/ 	.byte	0x00, 0xf5, 0x21, 0x00


	//----- nvinfo : EIATTR_SPARSE_MMA_MASK
	.align		4
.L_153:
        /*0058*/ 	.byte	0x03, 0x50
        /*005a*/ 	.short	0x0000


	//----- nvinfo : EIATTR_MAXREG_COUNT
	.align		4
        /*005c*/ 	.byte	0x03, 0x1b
        /*005e*/ 	.short	0x00ff


	//----- nvinfo : EIATTR_MERCURY_ISA_VERSION
	.align		4
        /*0060*/ 	.byte	0x03, 0x5f
        /*0062*/ 	.short	0x0101


	//----- nvinfo : EIATTR_VRC_CTA_INIT_COUNT
	.align		4
        /*0064*/ 	.byte	0x02, 0x4a
	.zero		1
	.zero		1


	//----- nvinfo : EIATTR_EXIT_INSTR_OFFSETS
	.align		4
        /*0068*/ 	.byte	0x04, 0x1c
        /*006a*/ 	.short	(.L_155 - .L_154)


	//   ....[0]....
.L_154:
        /*006c*/ 	.word	0x000010c0


	//----- nvinfo : EIATTR_CRS_STACK_SIZE
	.align		4
.L_155:
        /*0070*/ 	.byte	0x04, 0x1e
        /*0072*/ 	.short	(.L_157 - .L_156)
.L_156:
        /*0074*/ 	.word	0x00000000


	//----- nvinfo : EIATTR_CBANK_PARAM_SIZE
	.align		4
.L_157:
        /*0078*/ 	.byte	0x03, 0x19
        /*007a*/ 	.short	0x0028


	//----- nvinfo : EIATTR_PARAM_CBANK
	.align		4
        /*007c*/ 	.byte	0x04, 0x0a
        /*007e*/ 	.short	(.L_159 - .L_158)
	.align		4
.L_158:
        /*0080*/ 	.word	index@(.nv.constant0._Z23action_new_s_gpu_kernelPfP6float3S_PbS_)
        /*0084*/ 	.short	0x0380
        /*0086*/ 	.short	0x0028


	//----- nvinfo : EIATTR_SW_WAR
	.align		4
.L_159:
        /*0088*/ 	.byte	0x04, 0x36
        /*008a*/ 	.short	(.L_161 - .L_160)
.L_160:
        /*008c*/ 	.word	0x00000008
.L_161:


//--------------------- .nv.info._Z23action_new_i_gpu_kernelPfP6float3S_PbS_ --------------------------
	.section	.nv.info._Z23action_new_i_gpu_kernelPfP6float3S_PbS_,"",@"SHT_CUDA_INFO"
	.sectionflags	@""
	.align	4


	//----- nvinfo : EIATTR_CUDA_API_VERSION
	.align		4
        /*0000*/ 	.byte	0x04, 0x37
        /*0002*/ 	.short	(.L_163 - .L_162)
.L_162:
        /*0004*/ 	.word	0x00000082


	//----- nvinfo : EIATTR_KPARAM_INFO
	.align		4
.L_163:
        /*0008*/ 	.byte	0x04, 0x17
        /*000a*/ 	.short	(.L_165 - .L_164)
.L_164:
        /*000c*/ 	.word	0x00000000
        /*0010*/ 	.short	0x0004
        /*0012*/ 	.short	0x0020
        /*0014*/ 	.byte	0x00, 0xf5, 0x21, 0x00


	//----- nvinfo : EIATTR_KPARAM_INFO
	.align		4
.L_165:
        /*0018*/ 	.byte	0x04, 0x17
        /*001a*/ 	.short	(.L_167 - .L_166)
.L_166:
        /*001c*/ 	.word	0x00000000
        /*0020*/ 	.short	0x0003
        /*0022*/ 	.short	0x0018
        /*0024*/ 	.byte	0x00, 0xf5, 0x21, 0x00


	//----- nvinfo : EIATTR_KPARAM_INFO
	.align		4
.L_167:
        /*0028*/ 	.byte	0x04, 0x17
        /*002a*/ 	.short	(.L_169 - .L_168)
.L_168:
        /*002c*/ 	.word	0x00000000
        /*0030*/ 	.short	0x0002
        /*0032*/ 	.short	0x0010
        /*0034*/ 	.byte	0x00, 0xf5, 0x21, 0x00


	//----- nvinfo : EIATTR_KPARAM_INFO
	.align		4
.L_169:
        /*0038*/ 	.byte	0x04, 0x17
        /*003a*/ 	.short	(.L_171 - .L_170)
.L_170:
        /*003c*/ 	.word	0x00000000
        /*0040*/ 	.short	0x0001
        /*0042*/ 	.short	0x0008
        /*0044*/ 	.byte	0x00, 0xf5, 0x21, 0x00


	//----- nvinfo : EIATTR_KPARAM_INFO
	.align		4
.L_171:
        /*0048*/ 	.byte	0x04, 0x17
        /*004a*/ 	.short	(.L_173 - .L_172)
.L_172:
        /*004c*/ 	.word	0x00000000
        /*0050*/ 	.short	0x0000
        /*0052*/ 	.short	0x0000
        /*0054*/ 	.byte	0x00, 0xf5, 0x21, 0x00


	//----- nvinfo : EIATTR_SPARSE_MMA_MASK
	.align		4
.L_173:
        /*0058*/ 	.byte	0x03, 0x50
        /*005a*/ 	.short	0x0000


	//----- nvinfo : EIATTR_MAXREG_COUNT
	.align		4
        /*005c*/ 	.byte	0x03, 0x1b
        /*005e*/ 	.short	0x00ff


	//----- nvinfo : EIATTR_MERCURY_ISA_VERSION
	.align		4
        /*0060*/ 	.byte	0x03, 0x5f
        /*0062*/ 	.short	0x0101


	//----- nvinfo : EIATTR_VRC_CTA_INIT_COUNT
	.align		4
        /*0064*/ 	.byte	0x02, 0x4a
	.zero		1
	.zero		1


	//----- nvinfo : EIATTR_EXIT_INSTR_OFFSETS
	.align		4
        /*0068*/ 	.byte	0x04, 0x1c
        /*006a*/ 	.short	(.L_175 - .L_174)


	//   ....[0]....
.L_174:
        /*006c*/ 	.word	0x00000190


	//   ....[1]....
        /*0070*/ 	.word	0x000010b0


	//----- nvinfo : EIATTR_CRS_STACK_SIZE
	.align		4
.L_175:
        /*0074*/ 	.byte	0x04, 0x1e
        /*0076*/ 	.short	(.L_177 - .L_176)
.L_176:
        /*0078*/ 	.word	0x00000000


	//----- nvinfo : EIATTR_CBANK_PARAM_SIZE
	.align		4
.L_177:
        /*007c*/ 	.byte	0x03, 0x19
        /*007e*/ 	.short	0x0028


	//----- nvinfo : EIATTR_PARAM_CBANK
	.align		4
        /*0080*/ 	.byte	0x04, 0x0a
        /*0082*/ 	.short	(.L_179 - .L_178)
	.align		4
.L_178:
        /*0084*/ 	.word	index@(.nv.constant0._Z23action_new_i_gpu_kernelPfP6float3S_PbS_)
        /*0088*/ 	.short	0x0380
        /*008a*/ 	.short	0x0028


	//----- nvinfo : EIATTR_SW_WAR
	.align		4
.L_179:
        /*008c*/ 	.byte	0x04, 0x36
        /*008e*/ 	.short	(.L_181 - .L_180)
.L_180:
        /*0090*/ 	.word	0x00000008
.L_181:


//--------------------- .nv.info._Z20action_s2_gpu_kernelPfP6float3S_PbS_ --------------------------
	.section	.nv.info._Z20action_s2_gpu_kernelPfP6float3S_PbS_,"",@"SHT_CUDA_INFO"
	.sectionflags	@""
	.align	4


	//----- nvinfo : EIATTR_CUDA_API_VERSION
	.align		4
        /*0000*/ 	.byte	0x04, 0x37
        /*0002*/ 	.short	(.L_183 - .L_182)
.L_182:
        /*0004*/ 	.word	0x00000082


	//----- nvinfo : EIATTR_KPARAM_INFO
	.align		4
.L_183:
        /*0008*/ 	.byte	0x04, 0x17
        /*000a*/ 	.short	(.L_185 - .L_184)
.L_184:
        /*000c*/ 	.word	0x00000000
        /*0010*/ 	.short	0x0004
        /*0012*/ 	.short	0x0020
        /*0014*/ 	.byte	0x00, 0xf5, 0x21, 0x00


	//----- nvinfo : EIATTR_KPARAM_INFO
	.align		4
.L_185:
        /*0018*/ 	.byte	0x04, 0x17
        /*001a*/ 	.short	(.L_187 - .L_186)
.L_186:
        /*001c*/ 	.word	0x00000000
        /*0020*/ 	.short	0x0003
        /*0022*/ 	.short	0x0018
        /*0024*/ 	.byte	0x00, 0xf5, 0x21, 0x00


	//----- nvinfo : EIATTR_KPARAM_INFO
	.align		4
.L_187:
        /*0028*/ 	.byte	0x04, 0x17
        /*002a*/ 	.short	(.L_189 - .L_188)
.L_188:
        /*002c*/ 	.word	0x00000000
        /*0030*/ 	.short	0x0002
        /*0032*/ 	.short	0x0010
        /*0034*/ 	.byte	0x00, 0xf5, 0x21, 0x00


	//----- nvinfo : EIATTR_KPARAM_INFO
	.align		4
.L_189:
        /*0038*/ 	.byte	0x04, 0x17
        /*003a*/ 	.short	(.L_191 - .L_190)
.L_190:
        /*003c*/ 	.word	0x00000000
        /*0040*/ 	.short	0x0001
        /*0042*/ 	.short	0x0008
        /*0044*/ 	.byte	0x00, 0xf5, 0x21, 0x00


	//----- nvinfo : EIATTR_KPARAM_INFO
	.align		4
.L_191:
        /*0048*/ 	.byte	0x04, 0x17
        /*004a*/ 	.short	(.L_193 - .L_192)
.L_192:
        /*004c*/ 	.word	0x00000000
        /*0050*/ 	.short	0x0000
        /*0052*/ 	.short	0x0000
        /*0054*/ 	.byte	0x00, 0xf5, 0x21, 0x00


	//----- nvinfo : EIATTR_SPARSE_MMA_MASK
	.align		4
.L_193:
        /*0058*/ 	.byte	0x03, 0x50
        /*005a*/ 	.short	0x0000


	//----- nvinfo : EIATTR_MAXREG_COUNT
	.align		4
        /*005c*/ 	.byte	0x03, 0x1b
        /*005e*/ 	.short	0x00ff


	//----- nvinfo : EIATTR_NUM_BARRIERS
	.align		4
        /*0060*/ 	.byte	0x02, 0x4c
        /*0062*/ 	.byte	0x01
	.zero		1


	//----- nvinfo : EIATTR_MERCURY_ISA_VERSION
	.align		4
        /*0064*/ 	.byte	0x03, 0x5f
        /*0066*/ 	.short	0x0101


	//----- nvinfo : EIATTR_VRC_CTA_INIT_COUNT
	.align		4
        /*0068*/ 	.byte	0x02, 0x4a
	.zero		1
	.zero		1


	//----- nvinfo : EIATTR_EXIT_INSTR_OFFSETS
	.align		4
        /*006c*/ 	.byte	0x04, 0x1c
        /*006e*/ 	.short	(.L_195 - .L_194)


	//   ....[0]....
.L_194:
        /*0070*/ 	.word	0x000002b0


	//   ....[1]....
        /*0074*/ 	.word	0x00000e00


	//----- nvinfo : EIATTR_CRS_STACK_SIZE
	.align		4
.L_195:
        /*0078*/ 	.byte	0x04, 0x1e
        /*007a*/ 	.short	(.L_197 - .L_196)
.L_196:
        /*007c*/ 	.word	0x00000000


	//----- nvinfo : EIATTR_CBANK_PARAM_SIZE
	.align		4
.L_197:
        /*0080*/ 	.byte	0x03, 0x19
        /*0082*/ 	.short	0x0028


	//----- nvinfo : EIATTR_PARAM_CBANK
	.align		4
        /*0084*/ 	.byte	0x04, 0x0a
        /*0086*/ 	.short	(.L_199 - .L_198)
	.align		4
.L_198:
        /*0088*/ 	.word	index@(.nv.constant0._Z20action_s2_gpu_kernelPfP6float3S_PbS_)
        /*008c*/ 	.short	0x0380
        /*008e*/ 	.short	0x0028


	//----- nvinfo : EIATTR_SW_WAR
	.align		4
.L_199:
        /*0090*/ 	.byte	0x04, 0x36
        /*0092*/ 	.short	(.L_201 - .L_200)
.L_200:
        /*0094*/ 	.word	0x00000008
.L_201:


//--------------------- .nv.info._Z17action_gpu_kernelPfP6float3S_PbS_ --------------------------
	.section	.nv.info._Z17action_gpu_kernelPfP6float3S_PbS_,"",@"SHT_CUDA_INFO"
	.sectionflags	@""
	.align	4


	//----- nvinfo : EIATTR_CUDA_API_VERSION
	.align		4
        /*0000*/ 	.byte	0x04, 0x37
        /*0002*/ 	.short	(.L_203 - .L_202)
.L_202:
        /*0004*/ 	.word	0x00000082


	//----- nvinfo : EIATTR_KPARAM_INFO
	.align		4
.L_203:
        /*0008*/ 	.byte	0x04, 0x17
        /*000a*/ 	.short	(.L_205 - .L_204)
.L_204:
        /*000c*/ 	.word	0x00000000
        /*0010*/ 	.short	0x0004
        /*0012*/ 	.short	0x0020
        /*0014*/ 	.byte	0x00, 0xf5, 0x21, 0x00


	//----- nvinfo : EIATTR_KPARAM_INFO
	.align		4
.L_205:
        /*0018*/ 	.byte	0x04, 0x17
        /*001a*/ 	.short	(.L_207 - .L_206)
.L_206:
        /*001c*/ 	.word	0x00000000
        /*0020*/ 	.short	0x0003
        /*0022*/ 	.short	0x0018
        /*0024*/ 	.byte	0x00, 0xf5, 0x21, 0x00


	//----- nvinfo : EIATTR_KPARAM_INFO
	.align		4
.L_207:
        /*0028*/ 	.byte	0x04, 0x17
        /*002a*/ 	.short	(.L_209 - .L_208)
.L_208:
        /*002c*/ 	.word	0x00000000
        /*0030*/ 	.short	0x0002
        /*0032*/ 	.short	0x0010
        /*0034*/ 	.byte	0x00, 0xf5, 0x21, 0x00


	//----- nvinfo : EIATTR_KPARAM_INFO
	.align		4
.L_209:
        /*0038*/ 	.byte	0x04, 0x17
        /*003a*/ 	.short	(.L_211 - .L_210)
.L_210:
        /*003c*/ 	.word	0x00000000
        /*0040*/ 	.short	0x0001
        /*0042*/ 	.short	0x0008
        /*0044*/ 	.byte	0x00, 0xf5, 0x21, 0x00


	//----- nvinfo : EIATTR_KPARAM_INFO
	.align		4
.L_211:
        /*0048*/ 	.byte	0x04, 0x17
        /*004a*/ 	.short	(.L_213 - .L_212)
.L_212:
        /*004c*/ 	.word	0x00000000
        /*0050*/ 	.short	0x0000
        /*0052*/ 	.short	0x0000
        /*0054*/ 	.byte	0x00, 0xf5, 0x21, 0x00


	//----- nvinfo : EIATTR_SPARSE_MMA_MASK
	.align		4
.L_213:
        /*0058*/ 	.byte	0x03, 0x50
        /*005a*/ 	.short	0x0000


	//----- nvinfo : EIATTR_MAXREG_COUNT
	.align		4
        /*005c*/ 	.byte	0x03, 0x1b
        /*005e*/ 	.short	0x00ff


	//----- nvinfo : EIATTR_NUM_BARRIERS
	.align		4
        /*0060*/ 	.byte	0x02, 0x4c
        /*0062*/ 	.byte	0x01
	.zero		1


	//----- nvinfo : EIATTR_MERCURY_ISA_VERSION
	.align		4
        /*0064*/ 	.byte	0x03, 0x5f
        /*0066*/ 	.short	0x0101


	//----- nvinfo : EIATTR_VRC_CTA_INIT_COUNT
	.align		4
        /*0068*/ 	.byte	0x02, 0x4a
	.zero		1
	.zero		1


	//----- nvinfo : EIATTR_EXIT_INSTR_OFFSETS
	.align		4
        /*006c*/ 	.byte	0x04, 0x1c
        /*006e*/ 	.short	(.L_215 - .L_214)


	//   ....[0]....
.L_214:
        /*0070*/ 	.word	0x000002b0


	//   ....[1]....
        /*0074*/ 	.word	0x00000310


	//   ....[2]....
        /*0078*/ 	.word	0x00000fe0


	//----- nvinfo : EIATTR_CRS_STACK_SIZE
	.align		4
.L_215:
        /*007c*/ 	.byte	0x04, 0x1e
        /*007e*/ 	.short	(.L_217 - .L_216)
.L_216:
        /*0080*/ 	.word	0x00000000


	//----- nvinfo : EIATTR_CBANK_PARAM_SIZE
	.align		4
.L_217:
        /*0084*/ 	.byte	0x03, 0x19
        /*0086*/ 	.short	0x0028


	//----- nvinfo : EIATTR_PARAM_CBANK
	.align		4
        /*0088*/ 	.byte	0x04, 0x0a
        /*008a*/ 	.short	(.L_219 - .L_218)
	.align		4
.L_218:
        /*008c*/ 	.word	index@(.nv.constant0._Z17action_gpu_kernelPfP6float3S_PbS_)
        /*0090*/ 	.short	0x0380
        /*0092*/ 	.short	0x0028


	//----- nvinfo : EIATTR_SW_WAR
	.align		4
.L_219:
        /*0094*/ 	.byte	0x04, 0x36
        /*0096*/ 	.short	(.L_221 - .L_220)
.L_220:
        /*0098*/ 	.word	0x00000008
.L_221:


//--------------------- .nv.info._Z7testingv      --------------------------
	.section	.nv.info._Z7testingv,"",@"SHT_CUDA_INFO"
	.sectionflags	@""
	.align	4


	//----- nvinfo : EIATTR_CUDA_API_VERSION
	.align		4
        /*0000*/ 	.byte	0x04, 0x37
        /*0002*/ 	.short	(.L_223 - .L_222)
.L_222:
        /*0004*/ 	.word	0x00000082


	//----- nvinfo : EIATTR_SPARSE_MMA_MASK
	.align		4
.L_223:
        /*0008*/ 	.byte	0x03, 0x50
        /*000a*/ 	.short	0x0000


	//----- nvinfo : EIATTR_MAXREG_COUNT
	.align		4
        /*000c*/ 	.byte	0x03, 0x1b
        /*000e*/ 	.short	0x00ff


	//----- nvinfo : EIATTR_EXTERNS
	.align		4
        /*0010*/ 	.byte	0x04, 0x0f
        /*0012*/ 	.short	(.L_225 - .L_224)


	//   ....[0]....
	.align		4
.L_224:
        /*0014*/ 	.word	index@(vprintf)


	//----- nvinfo : EIATTR_MERCURY_ISA_VERSION
	.align		4
.L_225:
        /*0018*/ 	.byte	0x03, 0x5f
        /*001a*/ 	.short	0x0101


	//----- nvinfo : EIATTR_VRC_CTA_INIT_COUNT
	.align		4
        /*001c*/ 	.byte	0x02, 0x4a
	.zero		1
	.zero		1


	//----- nvinfo : EIATTR_SYSCALL_OFFSETS
	.align		4
        /*0020*/ 	.byte	0x04, 0x46
        /*0022*/ 	.short	(.L_227 - .L_226)


	//   ....[0]....
.L_226:
        /*0024*/ 	.word	0x00000150


	//----- nvinfo : EIATTR_EXIT_INSTR_OFFSETS
	.align		4
.L_227:
        /*0028*/ 	.byte	0x04, 0x1c
        /*002a*/ 	.short	(.L_229 - .L_228)


	//   ....[0]....
.L_228:
        /*002c*/ 	.word	0x00000160


	//----- nvinfo : EIATTR_SW_WAR
	.align		4
.L_229:
        /*0030*/ 	.byte	0x04, 0x36
        /*0032*/ 	.short	(.L_231 - .L_230)
.L_230:
        /*0034*/ 	.word	0x00000008
.L_231:


//--------------------- .nv.callgraph             --------------------------
	.section	.nv.callgraph,"",@"SHT_CUDA_CALLGRAPH"
	.align	4
	.sectionentsize	8
	.align		4
        /*0000*/ 	.word	0x00000000
	.align		4
        /*0004*/ 	.word	0xffffffff
	.align		4
        /*0008*/ 	.word	index@(_Z7testingv)
	.align		4
        /*000c*/ 	.word	index@(vprintf)
	.align		4
        /*0010*/ 	.word	0x00000000
	.align		4
        /*0014*/ 	.word	0xfffffffe
	.align		4
        /*0018*/ 	.word	0x00000000
	.align		4
        /*001c*/ 	.word	0xfffffffd
	.align		4
        /*0020*/ 	.word	0x00000000
	.align		4
        /*0024*/ 	.word	0xfffffffc


//--------------------- .nv.constant4             --------------------------
	.section	.nv.constant4,"a",@progbits
	.align	8
	.align		8
.nv.constant4:
        /*0000*/ 	.dword	g_cuda
	.align		8
        /*0008*/ 	.dword	netv_cuda
	.align		8
        /*0010*/ 	.dword	rho_sum_cuda
	.align		8
        /*0018*/ 	.dword	$str
	.align		8
        /*0020*/ 	.dword	vprintf


//--------------------- .text._Z10commit_tmpPfP6float3S_S1_S_Pb --------------------------
	.section	.text._Z10commit_tmpPfP6float3S_S1_S_Pb,"ax",@progbits
	.align	128
        .global         _Z10commit_tmpPfP6float3S_S1_S_Pb
        .type           _Z10commit_tmpPfP6float3S_S1_S_Pb,@function
        .size           _Z10commit_tmpPfP6float3S_S1_S_Pb,(.L_x_54 - _Z10commit_tmpPfP6float3S_S1_S_Pb)
        .other          _Z10commit_tmpPfP6float3S_S1_S_Pb,@"STO_CUDA_ENTRY STV_DEFAULT"
_Z10commit_tmpPfP6float3S_S1_S_Pb:
.text._Z10commit_tmpPfP6float3S_S1_S_Pb:
[----:B------:R-:W-:Y:S01]  /*0000*/  LDC R1, c[0x0][0x37c] ;  /* 0x0000df00ff017b82 */ /* 0x000fe20000000800 */
[----:B------:R-:W0:Y:S01]  /*0010*/  S2R R0, SR_CTAID.Z ;  /* 0x0000000000007919 */ /* 0x000e220000002700 */
[----:B------:R-:W1:Y:S01]  /*0020*/  LDCU.64 UR6, c[0x0][0x3a8] ;  /* 0x00007500ff0677ac */ /* 0x000e620008000a00 */
[----:B------:R-:W0:Y:S01]  /*0030*/  S2R R9, SR_TID.Z ;  /* 0x0000000000097919 */ /* 0x000e220000002300 */
[----:B------:R-:W2:Y:S01]  /*0040*/  LDCU.64 UR4, c[0x0][0x358] ;  /* 0x00006b00ff0477ac */ /* 0x000ea20008000a00 */
[----:B------:R-:W3:Y:S01]  /*0050*/  S2R R7, SR_TID.Y ;  /* 0x0000000000077919 */ /* 0x000ee20000002200 */
[----:B------:R-:W4:Y:S01]  /*0060*/  S2R R3, SR_CTAID.X ;  /* 0x0000000000037919 */ /* 0x000f220000002500 */
[----:B------:R-:W4:Y:S01]  /*0070*/  S2R R4, SR_TID.X ;  /* 0x0000000000047919 */ /* 0x000f220000002100 */
[----:B------:R-:W5:Y:S01]  /*0080*/  S2R R5, SR_CTAID.Y ;  /* 0x0000000000057919 */ /* 0x000f620000002600 */
[----:B0-----:R-:W-:-:S04]  /*0090*/  LEA R0, R0, R9, 0x2 ;  /* 0x0000000900007211 */ /* 0x001fc800078e10ff */
[----:B---3--:R-:W-:Y:S02]  /*00a0*/  LEA R2, R7, R0, 0x4 ;  /* 0x0000000007027211 */ /* 0x008fe400078e20ff */
[----:B----4-:R-:W-:Y:S02]  /*00b0*/  LEA R0, R3, R4, 0x2 ;  /* 0x0000000403007211 */ /* 0x010fe400078e10ff */
[----:B-----5:R-:W-:-:S05]  /*00c0*/  LEA R3, R5, R2, 0x6 ;  /* 0x0000000205037211 */ /* 0x020fca00078e30ff */
[----:B------:R-:W-:-:S05]  /*00d0*/  IMAD R0, R0, 0x480, R3 ;  /* 0x0000048000007824 */ /* 0x000fca00078e0203 */
[----:B-1----:R-:W-:-:S04]  /*00e0*/  IADD3 R2, P0, PT, R0, UR6, RZ ;  /* 0x0000000600027c10 */ /* 0x002fc8000ff1e0ff */
[----:B------:R-:W-:-:S05]  /*00f0*/  LEA.HI.X.SX32 R3, R0, UR7, 0x1, P0 ;  /* 0x0000000700037c11 */ /* 0x000fca00080f0eff */
[----:B--2---:R-:W2:Y:S01]  /*0100*/  LDG.E.U8 R2, desc[UR4][R2.64] ;  /* 0x0000000402027981 */ /* 0x004ea2000c1e1100 */
[----:B------:R-:W-:Y:S01]  /*0110*/  BSSY.RECONVERGENT B0, `(.L_x_0) ;  /* 0x0000033000007945 */ /* 0x000fe20003800200 */
[----:B--2---:R-:W-:-:S13]  /*0120*/  ISETP.NE.AND P0, PT, R2, RZ, PT ;  /* 0x000000ff0200720c */ /* 0x004fda0003f05270 */
[----:B------:R-:W-:Y:S05]  /*0130*/  @P0 BRA `(.L_x_1) ;  /* 0x0000000000c00947 */ /* 0x000fea0003800000 */
[----:B------:R-:W0:Y:S08]  /*0140*/  LDC.64 R6, c[0x0][0x390] ;  /* 0x0000e400ff067b82 */ /* 0x000e300000000a00 */
[----:B------:R-:W1:Y:S08]  /*0150*/  LDC.64 R2, c[0x0][0x380] ;  /* 0x0000e000ff027b82 */ /* 0x000e700000000a00 */
[----:B------:R-:W2:Y:S01]  /*0160*/  LDC.64 R8, c[0x0][0x398] ;  /* 0x0000e600ff087b82 */ /* 0x000ea20000000a00 */
[----:B0-----:R-:W-:-:S07]  /*0170*/  IMAD.WIDE R6, R0, 0x4, R6 ;  /* 0x0000000400067825 */ /* 0x001fce00078e0206 */
[----:B------:R-:W0:Y:S01]  /*0180*/  LDC.64 R4, c[0x0][0x388] ;  /* 0x0000e200ff047b82 */ /* 0x000e220000000a00 */
[----:B------:R-:W3:Y:S01]  /*0190*/  LDG.E R7, desc[UR4][R6.64] ;  /* 0x0000000406077981 */ /* 0x000ee2000c1e1900 */
[----:B-1----:R-:W-:-:S04]  /*01a0*/  IMAD.WIDE R2, R0, 0x4, R2 ;  /* 0x0000000400027825 */ /* 0x002fc800078e0202 */
[C---:B--2---:R-:W-:Y:S01]  /*01b0*/  IMAD.WIDE R8, R0.reuse, 0xc, R8 ;  /* 0x0000000c00087825 */ /* 0x044fe200078e0208 */
[----:B---3--:R1:W-:Y:S04]  /*01c0*/  STG.E desc[UR4][R2.64], R7 ;  /* 0x0000000702007986 */ /* 0x0083e8000c101904 */
[----:B------:R-:W2:Y:S01]  /*01d0*/  LDG.E R13, desc[UR4][R8.64] ;  /* 0x00000004080d7981 */ /* 0x000ea2000c1e1900 */
[----:B0-----:R-:W-:-:S05]  /*01e0*/  IMAD.WIDE R4, R0, 0xc, R4 ;  /* 0x0000000c00047825 */ /* 0x001fca00078e0204 */
[----:B--2---:R0:W-:Y:S04]  /*01f0*/  STG.E desc[UR4][R4.64], R13 ;  /* 0x0000000d04007986 */ /* 0x0041e8000c101904 */
[----:B------:R-:W2:Y:S01]  /*0200*/  LDG.E R15, desc[UR4][R8.64+0x4] ;  /* 0x00000404080f7981 */ /* 0x000ea2000c1e1900 */
[----:B------:R-:W3:Y:S03]  /*0210*/  LDC.64 R10, c[0x4][0x10] ;  /* 0x01000400ff0a7b82 */ /* 0x000ee60000000a00 */
[----:B--2---:R2:W-:Y:S04]  /*0220*/  STG.E desc[UR4][R4.64+0x4], R15 ;  /* 0x0000040f04007986 */ /* 0x0045e8000c101904 */
[----:B------:R-:W4:Y:S01]  /*0230*/  LDG.E R17, desc[UR4][R8.64+0x8] ;  /* 0x0000080408117981 */ /* 0x000f22000c1e1900 */
[----:B-1----:R-:W0:Y:S03]  /*0240*/  LDC.64 R6, c[0x4][0x8] ;  /* 0x01000200ff067b82 */ /* 0x002e260000000a00 */
[----:B----4-:R-:W-:Y:S04]  /*0250*/  STG.E desc[UR4][R4.64+0x8], R17 ;  /* 0x0000081104007986 */ /* 0x010fe8000c101904 */
[----:B------:R-:W4:Y:S04]  /*0260*/  LDG.E R12, desc[UR4][R2.64] ;  /* 0x00000004020c7981 */ /* 0x000f28000c1e1900 */
[----:B---3--:R-:W4:Y:S02]  /*0270*/  LDG.E R19, desc[UR4][R10.64] ;  /* 0x000000040a137981 */ /* 0x008f24000c1e1900 */
[----:B----4-:R-:W-:-:S05]  /*0280*/  FADD R19, R12, R19 ;  /* 0x000000130c137221 */ /* 0x010fca0000000000 */
[----:B------:R1:W-:Y:S04]  /*0290*/  STG.E desc[UR4][R10.64], R19 ;  /* 0x000000130a007986 */ /* 0x0003e8000c101904 */
[----:B------:R-:W3:Y:S04]  /*02a0*/  LDG.E R12, desc[UR4][R4.64] ;  /* 0x00000004040c7981 */ /* 0x000ee8000c1e1900 */
[----:B0-----:R-:W3:Y:S04]  /*02b0*/  LDG.E R13, desc[UR4][R6.64] ;  /* 0x00000004060d7981 */ /* 0x001ee8000c1e1900 */
[----:B------:R-:W2:Y:S01]  /*02c0*/  LDG.E R9, desc[UR4][R6.64+0x4] ;  /* 0x0000040406097981 */ /* 0x000ea2000c1e1900 */
[----:B---3--:R-:W-:-:S05]  /*02d0*/  FADD R13, R12, R13 ;  /* 0x0000000d0c0d7221 */ /* 0x008fca0000000000 */
[----:B------:R0:W-:Y:S04]  /*02e0*/  STG.E desc[UR4][R6.64], R13 ;  /* 0x0000000d06007986 */ /* 0x0001e8000c101904 */
[----:B------:R-:W2:Y:S02]  /*02f0*/  LDG.E R8, desc[UR4][R4.64+0x4] ;  /* 0x0000040404087981 */ /* 0x000ea4000c1e1900 */
[----:B--2---:R-:W-:Y:S02]  /*0300*/  FADD R15, R8, R9 ;  /* 0x00000009080f7221 */ /* 0x004fe40000000000 */
[----:B------:R-:W1:Y:S04]  /*0310*/  LDG.E R9, desc[UR4][R6.64+0x8] ;  /* 0x0000080406097981 */ /* 0x000e68000c1e1900 */
[----:B------:R2:W-:Y:S04]  /*0320*/  STG.E desc[UR4][R6.64+0x4], R15 ;  /* 0x0000040f06007986 */ /* 0x0005e8000c101904 */
[----:B------:R-:W1:Y:S02]  /*0330*/  LDG.E R8, desc[UR4][R4.64+0x8] ;  /* 0x0000080404087981 */ /* 0x000e64000c1e1900 */
[----:B-1----:R-:W-:-:S05]  /*0340*/  FADD R11, R8, R9 ;  /* 0x00000009080b7221 */ /* 0x002fca0000000000 */
[----:B------:R2:W-:Y:S04]  /*0350*/  STG.E desc[UR4][R6.64+0x8], R11 ;  /* 0x0000080b06007986 */ /* 0x0005e8000c101904 */
[----:B------:R-:W3:Y:S01]  /*0360*/  LDG.E R2, desc[UR4][R2.64] ;  /* 0x0000000402027981 */ /* 0x000ee2000c1e1900 */
[----:B------:R-:W-:Y:S01]  /*0370*/  HFMA2 R9, -RZ, RZ, 0.96630859375, -0.0022525787353515625 ;  /* 0x3bbb989dff097431 */ /* 0x000fe200000001ff */
[----:B------:R-:W-:-:S04]  /*0380*/  MOV R17, 0x437c0000 ;  /* 0x437c000000117802 */ /* 0x000fc80000000f00 */
[----:B---3--:R-:W-:-:S04]  /*0390*/  FFMA.SAT R8, R2, -R9, 0.5 ;  /* 0x3f00000002087423 */ /* 0x008fc80000002809 */
[----:B------:R-:W-:Y:S02]  /*03a0*/  FFMA.RM R10, R8, R17, 12582913 ;  /* 0x4b400001080a7423 */ /* 0x000fe40000004011 */
[----:B------:R-:W1:Y:S02]  /*03b0*/  LDC.64 R8, c[0x0][0x3a0] ;  /* 0x0000e800ff087b82 */ /* 0x000e640000000a00 */
[----:B0-----:R-:W-:-:S04]  /*03c0*/  FADD R13, R10, -12583039 ;  /* 0xcb40007f0a0d7421 */ /* 0x001fc80000000000 */
[----:B------:R-:W-:-:S04]  /*03d0*/  FFMA R13, R2, -1.4426950216293334961, -R13 ;  /* 0xbfb8aa3b020d7823 */ /* 0x000fc8000000080d */
[----:B------:R-:W-:-:S06]  /*03e0*/  FFMA R13, R2, -1.925963033500011079e-08, R13 ;  /* 0xb2a57060020d7823 */ /* 0x000fcc000000000d */
[----:B------:R-:W0:Y:S01]  /*03f0*/  MUFU.EX2 R13, R13 ;  /* 0x0000000d000d7308 */ /* 0x000e220000000800 */
[----:B------:R-:W-:Y:S01]  /*0400*/  SHF.L.U32 R10, R10, 0x17, RZ ;  /* 0x000000170a0a7819 */ /* 0x000fe200000006ff */
[----:B-1----:R-:W-:-:S04]  /*0410*/  IMAD.WIDE R2, R0, 0x4, R8 ;  /* 0x0000000400027825 */ /* 0x002fc800078e0208 */
[----:B0-----:R-:W-:-:S05]  /*0420*/  FFMA R5, R10, -R13, 1 ;  /* 0x3f8000000a057423 */ /* 0x001fca000000080d */
[----:B------:R2:W-:Y:S02]  /*0430*/  STG.E desc[UR4][R2.64], R5 ;  /* 0x0000000502007986 */ /* 0x0005e4000c101904 */
.L_x_1:
[----:B------:R-:W-:Y:S05]  /*0440*/  BSYNC.RECONVERGENT B0 ;  /* 0x0000000000007941 */ /* 0x000fea0003800200 */
.L_x_0:
[----:B------:R-:W-:Y:S06]  /*0450*/  BAR.SYNC.DEFER_BLOCKING 0x0 ;  /* 0x0000000000007b1d */ /* 0x000fec0000010000 */
[----:B------:R-:W-:Y:S05]  /*0460*/  EXIT ;  /* 0x000000000000794d */ /* 0x000fea0003800000 */
.L_x_2:
[----:B------:R-:W-:-:S00]  /*0470*/  BRA `(.L_x_2) ;  /* 0xfffffffc00fc7947 */ /* 0x000fc0000383ffff */
[----:B------:R-:W-:-:S00]  /*0480*/  NOP ;  /* 0x0000000000007918 */ /* 0x000fc00000000000 */
[----:B------:R-:W-:-:S00]  /*0490*/  NOP ;  /* 0x0000000000007918 */ /* 0x000fc00000000000 */
[----:B------:R-:W-:-:S00]  /*04a0*/  NOP ;  /* 0x0000000000007918 */ /* 0x000fc00000000000 */
[----:B------:R-:W-:-:S00]  /*04b0*/  NOP ;  /* 0x0000000000007918 */ /* 0x000fc00000000000 */
[----:B------:R-:W-:-:S00]  /*04c0*/  NOP ;  /* 0x0000000000007918 */ /* 0x000fc00000000000 */
[----:B------:R-:W-:-:S00]  /*04d0*/  NOP ;  /* 0x0000000000007918 */ /* 0x000fc00000000000 */
[----:B------:R-:W-:-:S00]  /*04e0*/  NOP ;  /* 0x0000000000007918 */ /* 0x000fc00000000000 */
[----:B------:R-:W-:-:S00]  /*04f0*/  NOP ;  /* 0x0000000000007918 */ /* 0x000fc00000000000 */
.L_x_54:


//--------------------- .text._Z8init_tmpPfS_P6float3S_Pb --------------------------
	.section	.text._Z8init_tmpPfS_P6float3S_Pb,"ax",@progbits
	.align	128
        .global         _Z8init_tmpPfS_P6float3S_Pb
        .type           _Z8init_tmpPfS_P6float3S_Pb,@function
        .size           _Z8init_tmpPfS_P6float3S_Pb,(.L_x_55 - _Z8init_tmpPfS_P6float3S_Pb)
        .other          _Z8init_tmpPfS_P6float3S_Pb,@"STO_CUDA_ENTRY STV_DEFAULT"
_Z8init_tmpPfS_P6float3S_Pb:
.text._Z8init_tmpPfS_P6float3S_Pb:
        /* <DEDUP_REMOVED lines=9> */
[----:B0-----:R-:W-:-:S04]  /*0090*/  IMAD R0, R0, 0x4, R9 ;  /* 0x0000000400007824 */ /* 0x001fc800078e0209 */
[----:B---3--:R-:W-:Y:S01]  /*00a0*/  IMAD R2, R7, 0x10, R0 ;  /* 0x0000001007027824 */ /* 0x008fe200078e0200 */
[----:B----4-:R-:W-:-:S04]  /*00b0*/  LEA R0, R3, R4, 0x2 ;  /* 0x0000000403007211 */ /* 0x010fc800078e10ff */
[----:B-----5:R-:W-:-:S05]  /*00c0*/  LEA R3, R5, R2, 0x6 ;  /* 0x0000000205037211 */ /* 0x020fca00078e30ff */
[----:B------:R-:W-:-:S05]  /*00d0*/  IMAD R7, R0, 0x480, R3 ;  /* 0x0000048000077824 */ /* 0x000fca00078e0203 */
[----:B-1----:R-:W-:-:S04]  /*00e0*/  IADD3 R2, P0, PT, R7, UR6, RZ ;  /* 0x0000000607027c10 */ /* 0x002fc8000ff1e0ff */
[----:B------:R-:W-:-:S05]  /*00f0*/  LEA.HI.X.SX32 R3, R7, UR7, 0x1, P0 ;  /* 0x0000000707037c11 */ /* 0x000fca00080f0eff */
[----:B--2---:R-:W2:Y:S02]  /*0100*/  LDG.E.U8 R2, desc[UR4][R2.64] ;  /* 0x0000000402027981 */ /* 0x004ea4000c1e1100 */
[----:B--2---:R-:W-:-:S13]  /*0110*/  ISETP.NE.AND P0, PT, R2, RZ, PT ;  /* 0x000000ff0200720c */ /* 0x004fda0003f05270 */
[----:B------:R-:W-:Y:S05]  /*0120*/  @P0 EXIT ;  /* 0x000000000000094d */ /* 0x000fea0003800000 */
[----:B------:R-:W0:Y:S08]  /*0130*/  LDC.64 R2, c[0x0][0x388] ;  /* 0x0000e200ff027b82 */ /* 0x000e300000000a00 */
[----:B------:R-:W1:Y:S08]  /*0140*/  LDC.64 R4, c[0x0][0x390] ;  /* 0x0000e400ff047b82 */ /* 0x000e700000000a00 */
[----:B------:R-:W2:Y:S08]  /*0150*/  LDC.64 R8, c[0x4][0x10] ;  /* 0x01000400ff087b82 */ /* 0x000eb00000000a00 */
[----:B------:R-:W3:Y:S01]  /*0160*/  LDC.64 R10, c[0x4][0x8] ;  /* 0x01000200ff0a7b82 */ /* 0x000ee20000000a00 */
[----:B0-----:R-:W-:-:S05]  /*0170*/  IMAD.WIDE R2, R7, 0x4, R2 ;  /* 0x0000000407027825 */ /* 0x001fca00078e0202 */
[----:B------:R-:W-:Y:S01]  /*0180*/  STG.E desc[UR4][R2.64], RZ ;  /* 0x000000ff02007986 */ /* 0x000fe2000c101904 */
[----:B-1----:R-:W-:-:S05]  /*0190*/  IMAD.WIDE R4, R7, 0xc, R4 ;  /* 0x0000000c07047825 */ /* 0x002fca00078e0204 */
[----:B------:R-:W-:Y:S04]  /*01a0*/  STG.E desc[UR4][R4.64], RZ ;  /* 0x000000ff04007986 */ /* 0x000fe8000c101904 */
[----:B------:R-:W-:Y:S04]  /*01b0*/  STG.E desc[UR4][R4.64+0x4], RZ ;  /* 0x000004ff04007986 */ /* 0x000fe8000c101904 */
[----:B------:R-:W-:Y:S04]  /*01c0*/  STG.E desc[UR4][R4.64+0x8], RZ ;  /* 0x000008ff04007986 */ /* 0x000fe8000c101904 */
[----:B--2---:R-:W-:Y:S04]  /*01d0*/  STG.E desc[UR4][R8.64], RZ ;  /* 0x000000ff08007986 */ /* 0x004fe8000c101904 */
[----:B---3--:R-:W-:Y:S04]  /*01e0*/  STG.E desc[UR4][R10.64], RZ ;  /* 0x000000ff0a007986 */ /* 0x008fe8000c101904 */
[----:B------:R-:W-:Y:S04]  /*01f0*/  STG.E desc[UR4][R10.64+0x4], RZ ;  /* 0x000004ff0a007986 */ /* 0x000fe8000c101904 */
[----:B------:R-:W-:Y:S01]  /*0200*/  STG.E desc[UR4][R10.64+0x8], RZ ;  /* 0x000008ff0a007986 */ /* 0x000fe2000c101904 */
[----:B------:R-:W-:Y:S05]  /*0210*/  EXIT ;  /* 0x000000000000794d */ /* 0x000fea0003800000 */
.L_x_3:
        /* <DEDUP_REMOVED lines=14> */
.L_x_55:


//--------------------- .text._Z27tranaction_new_i_gpu_kernelPfP6float3S_S_Pj --------------------------
	.section	.text._Z27tranaction_new_i_gpu_kernelPfP6float3S_S_Pj,"ax",@progbits
	.align	128
        .global         _Z27tranaction_new_i_gpu_kernelPfP6float3S_S_Pj
        .type           _Z27tranaction_new_i_gpu_kernelPfP6float3S_S_Pj,@function
        .size           _Z27tranaction_new_i_gpu_kernelPfP6float3S_S_Pj,(.L_x_56 - _Z27tranaction_new_i_gpu_kernelPfP6float3S_S_Pj)
        .other          _Z27tranaction_new_i_gpu_kernelPfP6float3S_S_Pj,@"STO_CUDA_ENTRY STV_DEFAULT"
_Z27tranaction_new_i_gpu_kernelPfP6float3S_S_Pj:
.text._Z27tranaction_new_i_gpu_kernelPfP6float3S_S_Pj:
[----:B------:R-:W-:Y:S01]  /*0000*/  LDC R1, c[0x0][0x37c] ;  /* 0x0000df00ff017b82 */ /* 0x000fe20000000800 */
[----:B------:R-:W0:Y:S07]  /*0010*/  S2R R8, SR_TID.Y ;  /* 0x0000000000087919 */ /* 0x000e2e0000002200 */
[----:B------:R-:W1:Y:S01]  /*0020*/  LDC.64 R12, c[0x0][0x3a0] ;  /* 0x0000e800ff0c7b82 */ /* 0x000e620000000a00 */
[----:B------:R-:W2:Y:S01]  /*0030*/  LDCU.64 UR4, c[0x0][0x358] ;  /* 0x00006b00ff0477ac */ /* 0x000ea20008000a00 */
[----:B------:R-:W0:Y:S01]  /*0040*/  S2R R3, SR_CTAID.Y ;  /* 0x0000000000037919 */ /* 0x000e220000002600 */
[----:B------:R-:W3:Y:S01]  /*0050*/  S2R R9, SR_TID.X ;  /* 0x0000000000097919 */ /* 0x000ee20000002100 */
[----:B------:R-:W3:Y:S01]  /*0060*/  S2R R0, SR_CTAID.X ;  /* 0x0000000000007919 */ /* 0x000ee20000002500 */
[----:B------:R-:W4:Y:S01]  /*0070*/  S2R R23, SR_TID.Z ;  /* 0x0000000000177919 */ /* 0x000f220000002300 */
[----:B------:R-:W4:Y:S01]  /*0080*/  S2R R2, SR_CTAID.Z ;  /* 0x0000000000027919 */ /* 0x000f220000002700 */
[----:B0-----:R-:W-:-:S04]  /*0090*/  LEA R8, R3, R8, 0x2 ;  /* 0x0000000803087211 */ /* 0x001fc800078e10ff */
[----:B------:R-:W-:Y:S02]  /*00a0*/  SHF.L.U32 R4, R8, 0x4, RZ ;  /* 0x0000000408047819 */ /* 0x000fe400000006ff */
[----:B---3--:R-:W-:-:S05]  /*00b0*/  LEA R9, R0, R9, 0x2 ;  /* 0x0000000900097211 */ /* 0x008fca00078e10ff */
[----:B------:R-:W-:Y:S01]  /*00c0*/  IMAD R26, R9, 0x480, R4 ;  /* 0x00000480091a7824 */ /* 0x000fe200078e0204 */
[----:B----4-:R-:W-:-:S04]  /*00d0*/  LEA R23, R2, R23, 0x2 ;  /* 0x0000001702177211 */ /* 0x010fc800078e10ff */
[----:B------:R-:W-:-:S05]  /*00e0*/  IADD3 R0, PT, PT, R23, R26, RZ ;  /* 0x0000001a17007210 */ /* 0x000fca0007ffe0ff */
[----:B-1----:R-:W-:-:S06]  /*00f0*/  IMAD.WIDE R12, R0, 0x4, R12 ;  /* 0x00000004000c7825 */ /* 0x002fcc00078e020c */
[----:B--2---:R-:W2:Y:S02]  /*0100*/  LDG.E R12, desc[UR4][R12.64] ;  /* 0x000000040c0c7981 */ /* 0x004ea4000c1e1900 */
[----:B--2---:R-:W-:-:S04]  /*0110*/  LOP3.LUT R2, R12, 0x1, RZ, 0xc0, !PT ;  /* 0x000000010c027812 */ /* 0x004fc800078ec0ff */
[----:B------:R-:W-:-:S13]  /*0120*/  ISETP.NE.U32.AND P0, PT, R2, 0x1, PT ;  /* 0x000000010200780c */ /* 0x000fda0003f05070 */
[----:B------:R-:W-:Y:S05]  /*0130*/  @!P0 EXIT ;  /* 0x000000000000894d */ /* 0x000fea0003800000 */
[C---:B------:R-:W-:Y:S02]  /*0140*/  IADD3 R11, PT, PT, R9.reuse, 0xf, RZ ;  /* 0x0000000f090b7810 */ /* 0x040fe40007ffe0ff */
[----:B------:R-:W-:Y:S02]  /*0150*/  IADD3 R10, PT, PT, R9, 0x1, RZ ;  /* 0x00000001090a7810 */ /* 0x000fe40007ffe0ff */
[----:B------:R-:W-:Y:S02]  /*0160*/  SHF.R.S32.HI R2, RZ, 0x1f, R11 ;  /* 0x0000001fff027819 */ /* 0x000fe4000001140b */
[----:B------:R-:W-:Y:S02]  /*0170*/  SHF.R.S32.HI R7, RZ, 0x1f, R10 ;  /* 0x0000001fff077819 */ /* 0x000fe4000001140a */
[----:B------:R-:W-:Y:S02]  /*0180*/  LEA.HI R5, R2, R11, RZ, 0x4 ;  /* 0x0000000b02057211 */ /* 0x000fe400078f20ff */
[----:B------:R-:W0:Y:S01]  /*0190*/  LDC.64 R2, c[0x0][0x398] ;  /* 0x0000e600ff027b82 */ /* 0x000e220000000a00 */
[----:B------:R-:W-:-:S02]  /*01a0*/  LEA.HI R7, R7, R10, RZ, 0x4 ;  /* 0x0000000a07077211 */ /* 0x000fc400078f20ff */
[----:B------:R-:W-:Y:S02]  /*01b0*/  LOP3.LUT R6, R5, 0x1fffff0, RZ, 0xc0, !PT ;  /* 0x01fffff005067812 */ /* 0x000fe400078ec0ff */
[----:B------:R-:W-:Y:S02]  /*01c0*/  LOP3.LUT R7, R7, 0x1fffff0, RZ, 0xc0, !PT ;  /* 0x01fffff007077812 */ /* 0x000fe400078ec0ff */
[----:B------:R-:W-:Y:S02]  /*01d0*/  IADD3 R11, PT, PT, R11, -R6, RZ ;  /* 0x800000060b0b7210 */ /* 0x000fe40007ffe0ff */
[----:B------:R-:W-:Y:S02]  /*01e0*/  R2P PR, R12, 0x7e ;  /* 0x0000007e0c007804 */ /* 0x000fe40000000000 */
[----:B------:R-:W-:Y:S01]  /*01f0*/  IADD3 R10, PT, PT, R10, -R7, RZ ;  /* 0x800000070a0a7210 */ /* 0x000fe20007ffe0ff */
[----:B------:R-:W-:-:S04]  /*0200*/  IMAD R19, R11, 0x480, R4 ;  /* 0x000004800b137824 */ /* 0x000fc800078e0204 */
[----:B------:R-:W-:Y:S01]  /*0210*/  IMAD R17, R10, 0x480, R4 ;  /* 0x000004800a117824 */ /* 0x000fe200078e0204 */
[----:B------:R-:W-:Y:S02]  /*0220*/  IADD3 R5, PT, PT, R23, R19, RZ ;  /* 0x0000001317057210 */ /* 0x000fe40007ffe0ff */
[----:B------:R-:W-:Y:S01]  /*0230*/  IADD3 R24, PT, PT, R8, 0x47, RZ ;  /* 0x0000004708187810 */ /* 0x000fe20007ffe0ff */
[----:B------:R-:W-:Y:S01]  /*0240*/  IMAD R9, R9, 0x480, RZ ;  /* 0x0000048009097824 */ /* 0x000fe200078e02ff */
[----:B------:R-:W-:Y:S01]  /*0250*/  IADD3 R6, PT, PT, R23, R17, RZ ;  /* 0x0000001117067210 */ /* 0x000fe20007ffe0ff */
[----:B------:R-:W-:Y:S02]  /*0260*/  IMAD R15, R5, 0x13, RZ ;  /* 0x00000013050f7824 */ /* 0x000fe400078e02ff */
[----:B------:R-:W-:Y:S02]  /*0270*/  IMAD R5, R0, 0x13, RZ ;  /* 0x0000001300057824 */ /* 0x000fe400078e02ff */
[----:B0-----:R-:W-:-:S04]  /*0280*/  IMAD.WIDE R14, R15, 0x4, R2 ;  /* 0x000000040f0e7825 */ /* 0x001fc800078e0202 */
[----:B------:R-:W-:Y:S02]  /*0290*/  IMAD.WIDE R4, R5, 0x4, R2 ;  /* 0x0000000405047825 */ /* 0x000fe400078e0202 */
[----:B------:R-:W2:Y:S02]  /*02a0*/  LDG.E R15, desc[UR4][R14.64] ;  /* 0x000000040e0f7981 */ /* 0x000ea4000c1e1900 */
[----:B------:R-:W-:Y:S02]  /*02b0*/  IMAD.HI.U32 R13, R24, 0x38e38e4, RZ ;  /* 0x038e38e4180d7827 */ /* 0x000fe400078e00ff */
[----:B------:R-:W3:Y:S02]  /*02c0*/  @P1 LDG.E R21, desc[UR4][R4.64+0x4] ;  /* 0x0000040404151981 */ /* 0x000ee4000c1e1900 */
[----:B------:R-:W-:Y:S01]  /*02d0*/  IMAD R24, R13, -0x48, R24 ;  /* 0xffffffb80d187824 */ /* 0x000fe200078e0218 */
[----:B------:R-:W-:Y:S01]  /*02e0*/  IADD3 R22, PT, PT, R8, 0x1, RZ ;  /* 0x0000000108167810 */ /* 0x000fe20007ffe0ff */
[----:B------:R-:W-:Y:S01]  /*02f0*/  IMAD R7, R6, 0x13, RZ ;  /* 0x0000001306077824 */ /* 0x000fe200078e02ff */
[----:B------:R-:W4:Y:S02]  /*0300*/  @P2 LDG.E R20, desc[UR4][R4.64] ;  /* 0x0000000404142981 */ /* 0x000f24000c1e1900 */
[----:B------:R-:W-:Y:S01]  /*0310*/  LEA R16, R24, R9, 0x4 ;  /* 0x0000000918107211 */ /* 0x000fe200078e20ff */
[----:B------:R-:W-:Y:S01]  /*0320*/  IMAD.WIDE R6, R7, 0x4, R2 ;  /* 0x0000000407067825 */ /* 0x000fe200078e0202 */
[----:B------:R-:W5:Y:S02]  /*0330*/  @P3 LDG.E R28, desc[UR4][R4.64+0xc] ;  /* 0x00000c04041c3981 */ /* 0x000f64000c1e1900 */
[----:B------:R-:W-:Y:S01]  /*0340*/  IADD3 R8, PT, PT, R23, R16, RZ ;  /* 0x0000001017087210 */ /* 0x000fe20007ffe0ff */
[----:B------:R-:W-:Y:S01]  /*0350*/  IMAD.HI.U32 R27, R22, 0x38e38e4, RZ ;  /* 0x038e38e4161b7827 */ /* 0x000fe200078e00ff */
[----:B------:R0:W4:Y:S03]  /*0360*/  LDG.E R25, desc[UR4][R6.64+0x4] ;  /* 0x0000040406197981 */ /* 0x000126000c1e1900 */
[----:B------:R-:W-:-:S02]  /*0370*/  IMAD R13, R8, 0x13, RZ ;  /* 0x00000013080d7824 */ /* 0x000fc400078e02ff */
[----:B------:R-:W-:Y:S02]  /*0380*/  IMAD R22, R27, -0x48, R22 ;  /* 0xffffffb81b167824 */ /* 0x000fe400078e0216 */
[----:B0-----:R-:W-:-:S03]  /*0390*/  IMAD.WIDE R6, R13, 0x4, R2 ;  /* 0x000000040d067825 */ /* 0x001fc600078e0202 */
[----:B------:R-:W-:Y:S02]  /*03a0*/  LEA R18, R22, R9, 0x4 ;  /* 0x0000000916127211 */ /* 0x000fe400078e20ff */
[----:B------:R0:W5:Y:S02]  /*03b0*/  LDG.E R13, desc[UR4][R6.64+0x8] ;  /* 0x00000804060d7981 */ /* 0x000164000c1e1900 */
[C---:B------:R-:W-:Y:S02]  /*03c0*/  IADD3 R8, PT, PT, R23.reuse, R18, RZ ;  /* 0x0000001217087210 */ /* 0x040fe40007ffe0ff */
[----:B------:R-:W-:-:S03]  /*03d0*/  IADD3 R14, PT, PT, R23, -0x1, RZ ;  /* 0xffffffff170e7810 */ /* 0x000fc60007ffe0ff */
[----:B------:R-:W-:Y:S01]  /*03e0*/  IMAD R9, R8, 0x13, RZ ;  /* 0x0000001308097824 */ /* 0x000fe200078e02ff */
[----:B------:R-:W-:-:S03]  /*03f0*/  LOP3.LUT R14, R14, 0xf, RZ, 0xc0, !PT ;  /* 0x0000000f0e0e7812 */ /* 0x000fc600078ec0ff */
[----:B------:R-:W-:Y:S01]  /*0400*/  IMAD.WIDE R8, R9, 0x4, R2 ;  /* 0x0000000409087825 */ /* 0x000fe200078e0202 */
[----:B------:R-:W-:-:S05]  /*0410*/  IADD3 R27, PT, PT, R26, R14, RZ ;  /* 0x0000000e1a1b7210 */ /* 0x000fca0007ffe0ff */
[----:B------:R1:W5:Y:S01]  /*0420*/  LDG.E R8, desc[UR4][R8.64+0xc] ;  /* 0x00000c0408087981 */ /* 0x000362000c1e1900 */
[----:B0-----:R-:W-:-:S04]  /*0430*/  IMAD R7, R27, 0x13, RZ ;  /* 0x000000131b077824 */ /* 0x001fc800078e02ff */
[----:B------:R-:W-:-:S05]  /*0440*/  IMAD.WIDE R6, R7, 0x4, R2 ;  /* 0x0000000407067825 */ /* 0x000fca00078e0202 */
[----:B------:R0:W5:Y:S01]  /*0450*/  LDG.E R27, desc[UR4][R6.64+0x10] ;  /* 0x00001004061b7981 */ /* 0x000162000c1e1900 */
[----:B--2---:R-:W-:-:S04]  /*0460*/  FADD R15, RZ, R15 ;  /* 0x0000000fff0f7221 */ /* 0x004fc80000000000 */
[----:B---3--:R-:W-:Y:S02]  /*0470*/  @P1 FADD R15, R15, R21 ;  /* 0x000000150f0f1221 */ /* 0x008fe40000000000 */
[----:B------:R-:W2:Y:S02]  /*0480*/  @P4 LDG.E R21, desc[UR4][R4.64+0x8] ;  /* 0x0000080404154981 */ /* 0x000ea4000c1e1900 */
[----:B----4-:R-:W-:-:S04]  /*0490*/  FADD R29, R25, R15 ;  /* 0x0000000f191d7221 */ /* 0x010fc80000000000 */
[----:B------:R-:W-:-:S04]  /*04a0*/  @P2 FADD R29, R29, R20 ;  /* 0x000000141d1d2221 */ /* 0x000fc80000000000 */
[----:B-----5:R-:W-:Y:S01]  /*04b0*/  FADD R29, R13, R29 ;  /* 0x0000001d0d1d7221 */ /* 0x020fe20000000000 */
[----:B-1----:R-:W-:Y:S01]  /*04c0*/  FADD R9, RZ, R13 ;  /* 0x0000000dff097221 */ /* 0x002fe20000000000 */
[----:B------:R-:W-:-:S04]  /*04d0*/  IADD3 R13, PT, PT, R23, 0x1, RZ ;  /* 0x00000001170d7810 */ /* 0x000fc80007ffe0ff */
[----:B------:R-:W-:Y:S01]  /*04e0*/  LOP3.LUT R13, R13, 0xf, RZ, 0xc0, !PT ;  /* 0x0000000f0d0d7812 */ /* 0x000fe200078ec0ff */
[--C-:B------:R-:W-:Y:S01]  /*04f0*/  @P3 FADD R9, R9, R28.reuse ;  /* 0x0000001c09093221 */ /* 0x100fe20000000000 */
[----:B------:R-:W-:Y:S02]  /*0500*/  @P3 FADD R29, R29, R28 ;  /* 0x0000001c1d1d3221 */ /* 0x000fe40000000000 */
[----:B------:R-:W-:Y:S02]  /*0510*/  IADD3 R28, PT, PT, R26, R13, RZ ;  /* 0x0000000d1a1c7210 */ /* 0x000fe40007ffe0ff */
[----:B------:R-:W-:-:S03]  /*0520*/  LEA R24, R24, R23, 0x4 ;  /* 0x0000001718187211 */ /* 0x000fc600078e20ff */
[----:B0-----:R-:W-:Y:S02]  /*0530*/  IMAD R7, R28, 0x13, RZ ;  /* 0x000000131c077824 */ /* 0x001fe400078e02ff */
[C---:B------:R-:W-:Y:S01]  /*0540*/  FADD R26, -R8.reuse, R9 ;  /* 0x00000009081a7221 */ /* 0x040fe20000000100 */
[----:B------:R-:W-:Y:S01]  /*0550*/  FADD R8, R8, R29 ;  /* 0x0000001d08087221 */ /* 0x000fe20000000000 */
[----:B------:R-:W-:Y:S02]  /*0560*/  IMAD R9, R11, 0x480, R24 ;  /* 0x000004800b097824 */ /* 0x000fe400078e0218 */
[----:B------:R-:W-:Y:S01]  /*0570*/  FADD R25, -R25, R15 ;  /* 0x0000000f19197221 */ /* 0x000fe20000000100 */
[----:B------:R-:W-:Y:S01]  /*0580*/  IMAD.WIDE R6, R7, 0x4, R2 ;  /* 0x0000000407067825 */ /* 0x000fe200078e0202 */
[----:B------:R-:W3:Y:S01]  /*0590*/  @P5 LDG.E R15, desc[UR4][R4.64+0x14] ;  /* 0x00001404040f5981 */ /* 0x000ee2000c1e1900 */
[----:B------:R-:W-:Y:S02]  /*05a0*/  LOP3.LUT P0, RZ, R12, 0x80, RZ, 0xc0, !PT ;  /* 0x000000800cff7812 */ /* 0x000fe4000780c0ff */
[----:B------:R-:W-:Y:S01]  /*05b0*/  IMAD R9, R9, 0x13, RZ ;  /* 0x0000001309097824 */ /* 0x000fe200078e02ff */
[----:B------:R-:W-:Y:S01]  /*05c0*/  LEA R23, R22, R23, 0x4 ;  /* 0x0000001716177211 */ /* 0x000fe200078e20ff */
[----:B------:R-:W4:Y:S04]  /*05d0*/  LDG.E R6, desc[UR4][R6.64+0x14] ;  /* 0x0000140406067981 */ /* 0x000f28000c1e1900 */
[----:B------:R-:W5:Y:S05]  /*05e0*/  @P6 LDG.E R28, desc[UR4][R4.64+0x10] ;  /* 0x00001004041c6981 */ /* 0x000f6a000c1e1900 */
[----:B------:R-:W5:Y:S01]  /*05f0*/  @P0 LDG.E R7, desc[UR4][R4.64+0x24] ;  /* 0x0000240404070981 */ /* 0x000f62000c1e1900 */
[----:B--2---:R-:W-:-:S04]  /*0600*/  @P4 FADD R8, R8, R21 ;  /* 0x0000001508084221 */ /* 0x004fc80000000000 */
[----:B------:R-:W-:Y:S01]  /*0610*/  FADD R22, R27, R8 ;  /* 0x000000081b167221 */ /* 0x000fe20000000000 */
[----:B------:R-:W-:-:S06]  /*0620*/  IMAD.WIDE R8, R9, 0x4, R2 ;  /* 0x0000000409087825 */ /* 0x000fcc00078e0202 */
[----:B------:R0:W2:Y:S01]  /*0630*/  LDG.E R8, desc[UR4][R8.64+0x18] ;  /* 0x0000180408087981 */ /* 0x0000a2000c1e1900 */
[----:B------:R-:W-:Y:S01]  /*0640*/  FADD R27, RZ, R27 ;  /* 0x0000001bff1b7221 */ /* 0x000fe20000000000 */
[----:B------:R-:W-:Y:S01]  /*0650*/  @P4 FADD R26, R26, -R21 ;  /* 0x800000151a1a4221 */ /* 0x000fe20000000000 */
[----:B------:R-:W-:Y:S01]  /*0660*/  @P2 FADD R25, R25, -R20 ;  /* 0x8000001419192221 */ /* 0x000fe20000000000 */
[----:B------:R-:W-:Y:S02]  /*0670*/  IMAD R11, R11, 0x480, R23 ;  /* 0x000004800b0b7824 */ /* 0x000fe400078e0217 */
[----:B------:R-:W-:-:S04]  /*0680*/  IMAD R24, R10, 0x480, R24 ;  /* 0x000004800a187824 */ /* 0x000fc800078e0218 */
[----:B0-----:R-:W-:Y:S02]  /*0690*/  IMAD R9, R24, 0x13, RZ ;  /* 0x0000001318097824 */ /* 0x001fe400078e02ff */
[--C-:B---3--:R-:W-:Y:S01]  /*06a0*/  @P5 FADD R22, R22, R15.reuse ;  /* 0x0000000f16165221 */ /* 0x108fe20000000000 */
[----:B------:R-:W-:-:S03]  /*06b0*/  @P5 FADD R27, R27, R15 ;  /* 0x0000000f1b1b5221 */ /* 0x000fc60000000000 */
[----:B----4-:R-:W-:-:S04]  /*06c0*/  FADD R29, R6, R22 ;  /* 0x00000016061d7221 */ /* 0x010fc80000000000 */
[----:B-----5:R-:W-:Y:S01]  /*06d0*/  @P6 FADD R29, R29, R28 ;  /* 0x0000001c1d1d6221 */ /* 0x020fe20000000000 */
[----:B------:R-:W-:-:S04]  /*06e0*/  FADD R15, -R6, R27 ;  /* 0x0000001b060f7221 */ /* 0x000fc80000000100 */
[----:B------:R-:W-:Y:S01]  /*06f0*/  @P6 FADD R15, R15, -R28 ;  /* 0x8000001c0f0f6221 */ /* 0x000fe20000000000 */
[----:B------:R-:W-:Y:S01]  /*0700*/  IMAD R10, R10, 0x480, R23 ;  /* 0x000004800a0a7824 */ /* 0x000fe200078e0217 */
[----:B------:R-:W-:Y:S01]  /*0710*/  IADD3 R27, PT, PT, R14, R19, RZ ;  /* 0x000000130e1b7210 */ /* 0x000fe20007ffe0ff */
[C---:B--2---:R-:W-:Y:S01]  /*0720*/  FADD R21, R8.reuse, R26 ;  /* 0x0000001a08157221 */ /* 0x044fe20000000000 */
[C---:B------:R-:W-:Y:S01]  /*0730*/  FADD R20, R8.reuse, R25 ;  /* 0x0000001908147221 */ /* 0x040fe20000000000 */
[----:B------:R-:W-:Y:S02]  /*0740*/  FADD R22, R8, R29 ;  /* 0x0000001d08167221 */ /* 0x000fe40000000000 */
[--C-:B------:R-:W-:Y:S01]  /*0750*/  @P0 FADD R21, R21, R7.reuse ;  /* 0x0000000715150221 */ /* 0x100fe20000000000 */
[--C-:B------:R-:W-:Y:S01]  /*0760*/  @P0 FADD R20, R20, R7.reuse ;  /* 0x0000000714140221 */ /* 0x100fe20000000000 */
[----:B------:R-:W-:Y:S01]  /*0770*/  @P0 FADD R22, R22, R7 ;  /* 0x0000000716160221 */ /* 0x000fe20000000000 */
[----:B------:R-:W-:Y:S01]  /*0780*/  IMAD R7, R11, 0x13, RZ ;  /* 0x000000130b077824 */ /* 0x000fe200078e02ff */
[----:B------:R-:W-:-:S03]  /*0790*/  R2P PR, R12.B1, 0x7f ;  /* 0x0000007f0c007804 */ /* 0x000fc60000001000 */
[----:B------:R-:W-:-:S05]  /*07a0*/  IMAD.WIDE R6, R7, 0x4, R2 ;  /* 0x0000000407067825 */ /* 0x000fca00078e0202 */
[----:B------:R0:W2:Y:S01]  /*07b0*/  LDG.E R25, desc[UR4][R6.64+0x1c] ;  /* 0x00001c0406197981 */ /* 0x0000a2000c1e1900 */
[----:B------:R-:W-:-:S04]  /*07c0*/  IMAD.WIDE R8, R9, 0x4, R2 ;  /* 0x0000000409087825 */ /* 0x000fc800078e0202 */
[----:B------:R-:W3:Y:S01]  /*07d0*/  @P0 LDG.E R26, desc[UR4][R4.64+0x20] ;  /* 0x00002004041a0981 */ /* 0x000ee2000c1e1900 */
[----:B------:R-:W-:-:S03]  /*07e0*/  IMAD R11, R10, 0x13, RZ ;  /* 0x000000130a0b7824 */ /* 0x000fc600078e02ff */
[----:B------:R1:W4:Y:S01]  /*07f0*/  LDG.E R23, desc[UR4][R8.64+0x20] ;  /* 0x0000200408177981 */ /* 0x000322000c1e1900 */
[----:B------:R-:W-:-:S03]  /*0800*/  IMAD.WIDE R10, R11, 0x4, R2 ;  /* 0x000000040b0a7825 */ /* 0x000fc600078e0202 */
[----:B------:R-:W5:Y:S01]  /*0810*/  @P1 LDG.E R24, desc[UR4][R4.64+0x1c] ;  /* 0x00001c0404181981 */ /* 0x000f62000c1e1900 */
[----:B0-----:R-:W-:-:S03]  /*0820*/  IMAD R7, R27, 0x13, RZ ;  /* 0x000000131b077824 */ /* 0x001fc600078e02ff */
[----:B------:R-:W5:Y:S01]  /*0830*/  LDG.E R10, desc[UR4][R10.64+0x24] ;  /* 0x000024040a0a7981 */ /* 0x000f62000c1e1900 */
[----:B------:R-:W-:-:S03]  /*0840*/  IMAD.WIDE R6, R7, 0x4, R2 ;  /* 0x0000000407067825 */ /* 0x000fc600078e0202 */
[----:B------:R-:W5:Y:S04]  /*0850*/  @P2 LDG.E R27, desc[UR4][R4.64+0x18] ;  /* 0x00001804041b2981 */ /* 0x000f68000c1e1900 */
[----:B------:R0:W5:Y:S04]  /*0860*/  LDG.E R29, desc[UR4][R6.64+0x28] ;  /* 0x00002804061d7981 */ /* 0x000168000c1e1900 */
[----:B------:R-:W5:Y:S01]  /*0870*/  @P3 LDG.E R28, desc[UR4][R4.64+0x34] ;  /* 0x00003404041c3981 */ /* 0x000f62000c1e1900 */
[----:B------:R-:W-:Y:S02]  /*0880*/  IADD3 R19, PT, PT, R13, R19, RZ ;  /* 0x000000130d137210 */ /* 0x000fe40007ffe0ff */
[----:B-1----:R-:W-:-:S03]  /*0890*/  IADD3 R8, PT, PT, R14, R17, RZ ;  /* 0x000000110e087210 */ /* 0x002fc60007ffe0ff */
[----:B------:R-:W-:Y:S02]  /*08a0*/  IMAD R19, R19, 0x13, RZ ;  /* 0x0000001313137824 */ /* 0x000fe400078e02ff */
[----:B------:R-:W-:Y:S02]  /*08b0*/  IMAD R9, R8, 0x13, RZ ;  /* 0x0000001308097824 */ /* 0x000fe400078e02ff */
[----:B0-----:R-:W-:-:S04]  /*08c0*/  IMAD.WIDE R6, R19, 0x4, R2 ;  /* 0x0000000413067825 */ /* 0x001fc800078e0202 */
[----:B------:R-:W-:Y:S02]  /*08d0*/  IMAD.WIDE R8, R9, 0x4, R2 ;  /* 0x0000000409087825 */ /* 0x000fe400078e0202 */
[----:B------:R-:W5:Y:S04]  /*08e0*/  LDG.E R6, desc[UR4][R6.64+0x2c] ;  /* 0x00002c0406067981 */ /* 0x000f68000c1e1900 */
[----:B------:R0:W5:Y:S04]  /*08f0*/  LDG.E R11, desc[UR4][R8.64+0x30] ;  /* 0x00003004080b7981 */ /* 0x000168000c1e1900 */
[----:B------:R-:W5:Y:S01]  /*0900*/  @P4 LDG.E R7, desc[UR4][R4.64+0x30] ;  /* 0x0000300404074981 */ /* 0x000f62000c1e1900 */
[----:B0-----:R-:W-:-:S05]  /*0910*/  IADD3 R9, PT, PT, R14, R16, RZ ;  /* 0x000000100e097210 */ /* 0x001fca0007ffe0ff */
[----:B------:R-:W-:Y:S02]  /*0920*/  IMAD R9, R9, 0x13, RZ ;  /* 0x0000001309097824 */ /* 0x000fe400078e02ff */
[C---:B--2---:R-:W-:Y:S01]  /*0930*/  FADD R21, -R25.reuse, R21 ;  /* 0x0000001519157221 */ /* 0x044fe20000000100 */
[C---:B------:R-:W-:Y:S01]  /*0940*/  FADD R20, R25.reuse, R20 ;  /* 0x0000001419147221 */ /* 0x040fe20000000000 */
[----:B------:R-:W-:-:S03]  /*0950*/  FADD R22, R25, R22 ;  /* 0x0000001619167221 */ /* 0x000fc60000000000 */
[--C-:B---3--:R-:W-:Y:S01]  /*0960*/  @P0 FADD R20, R20, R26.reuse ;  /* 0x0000001a14140221 */ /* 0x108fe20000000000 */
[--C-:B------:R-:W-:Y:S01]  /*0970*/  @P0 FADD R21, R21, -R26.reuse ;  /* 0x8000001a15150221 */ /* 0x100fe20000000000 */
[----:B------:R-:W-:Y:S01]  /*0980*/  @P0 FADD R22, R22, R26 ;  /* 0x0000001a16160221 */ /* 0x000fe20000000000 */
[----:B------:R-:W-:Y:S01]  /*0990*/  IADD3 R25, PT, PT, R13, R17, RZ ;  /* 0x000000110d197210 */ /* 0x000fe20007ffe0ff */
[C---:B----4-:R-:W-:Y:S01]  /*09a0*/  FADD R17, -R23.reuse, R20 ;  /* 0x0000001417117221 */ /* 0x050fe20000000100 */
[C---:B------:R-:W-:Y:S01]  /*09b0*/  FADD R19, R23.reuse, R21 ;  /* 0x0000001517137221 */ /* 0x040fe20000000000 */
[----:B------:R-:W-:Y:S02]  /*09c0*/  FADD R23, R23, R22 ;  /* 0x0000001617177221 */ /* 0x000fe40000000000 */
[--C-:B-----5:R-:W-:Y:S02]  /*09d0*/  @P1 FADD R17, R17, -R24.reuse ;  /* 0x8000001811111221 */ /* 0x120fe40000000000 */
[----:B------:R-:W-:Y:S01]  /*09e0*/  @P1 FADD R23, R23, R24 ;  /* 0x0000001817171221 */ /* 0x000fe20000000000 */
[----:B------:R-:W-:-:S02]  /*09f0*/  IMAD R21, R25, 0x13, RZ ;  /* 0x0000001319157824 */ /* 0x000fc400078e02ff */
[----:B------:R-:W-:Y:S01]  /*0a00*/  @P1 FADD R19, R19, R24 ;  /* 0x0000001813131221 */ /* 0x000fe20000000000 */
[C---:B------:R-:W-:Y:S01]  /*0a10*/  FADD R24, -R10.reuse, R17 ;  /* 0x000000110a187221 */ /* 0x040fe20000000100 */
[----:B------:R-:W-:Y:S01]  /*0a20*/  FADD R8, R10, R23 ;  /* 0x000000170a087221 */ /* 0x000fe20000000000 */
[----:B------:R-:W-:Y:S01]  /*0a30*/  IMAD.WIDE R20, R21, 0x4, R2 ;  /* 0x0000000415147825 */ /* 0x000fe200078e0202 */
[----:B------:R-:W-:-:S03]  /*0a40*/  LOP3.LUT P0, RZ, R12, 0x8000, RZ, 0xc0, !PT ;  /* 0x000080000cff7812 */ /* 0x000fc6000780c0ff */
[--C-:B------:R-:W-:Y:S01]  /*0a50*/  @P2 FADD R24, R24, -R27.reuse ;  /* 0x8000001b18182221 */ /* 0x100fe20000000000 */
[----:B------:R-:W-:Y:S01]  /*0a60*/  @P2 FADD R8, R8, R27 ;  /* 0x0000001b08082221 */ /* 0x000fe20000000000 */
[----:B------:R-:W-:Y:S01]  /*0a70*/  FADD R22, -R10, R19 ;  /* 0x000000130a167221 */ /* 0x000fe20000000100 */
[C---:B------:R-:W-:Y:S01]  /*0a80*/  FADD R19, R29.reuse, R15 ;  /* 0x0000000f1d137221 */ /* 0x040fe20000000000 */
[C---:B------:R-:W-:Y:S01]  /*0a90*/  FADD R17, R29.reuse, R24 ;  /* 0x000000181d117221 */ /* 0x040fe20000000000 */
[----:B------:R0:W2:Y:S01]  /*0aa0*/  LDG.E R20, desc[UR4][R20.64+0x34] ;  /* 0x0000340414147981 */ /* 0x0000a2000c1e1900 */
[----:B------:R-:W-:Y:S01]  /*0ab0*/  FADD R29, R29, R8 ;  /* 0x000000081d1d7221 */ /* 0x000fe20000000000 */
[--C-:B------:R-:W-:Y:S02]  /*0ac0*/  @P3 FADD R19, R19, R28.reuse ;  /* 0x0000001c13133221 */ /* 0x100fe40000000000 */
[----:B------:R-:W3:Y:S01]  /*0ad0*/  @P5 LDG.E R10, desc[UR4][R4.64+0x2c] ;  /* 0x00002c04040a5981 */ /* 0x000ee2000c1e1900 */
[--C-:B------:R-:W-:Y:S01]  /*0ae0*/  @P3 FADD R17, R17, R28.reuse ;  /* 0x0000001c11113221 */ /* 0x100fe20000000000 */
[----:B------:R-:W-:-:S02]  /*0af0*/  @P3 FADD R29, R29, R28 ;  /* 0x0000001c1d1d3221 */ /* 0x000fc40000000000 */
[----:B------:R-:W4:Y:S01]  /*0b00*/  LDG.E R25, desc[UR4][R4.64+0x48] ;  /* 0x0000480404197981 */ /* 0x000f22000c1e1900 */
[----:B0-----:R-:W-:Y:S01]  /*0b10*/  P2R R21, PR, RZ, 0x1 ;  /* 0x00000001ff157803 */ /* 0x001fe20000000000 */
[----:B------:R-:W-:Y:S01]  /*0b20*/  IMAD.WIDE R8, R9, 0x4, R2 ;  /* 0x0000000409087825 */ /* 0x000fe200078e0202 */
[----:B------:R-:W-:Y:S02]  /*0b30*/  IADD3 R15, PT, PT, R13, R16, RZ ;  /* 0x000000100d0f7210 */ /* 0x000fe40007ffe0ff */
[----:B------:R-:W-:Y:S01]  /*0b40*/  ISETP.NE.AND P3, PT, R21, RZ, PT ;  /* 0x000000ff1500720c */ /* 0x000fe20003f65270 */
[----:B------:R-:W5:Y:S01]  /*0b50*/  @P6 LDG.E R16, desc[UR4][R4.64+0x28] ;  /* 0x0000280404106981 */ /* 0x000f62000c1e1900 */
[----:B------:R-:W-:Y:S01]  /*0b60*/  @P2 FADD R22, R22, -R27 ;  /* 0x8000001b16162221 */ /* 0x000fe20000000000 */
[----:B------:R-:W-:Y:S01]  /*0b70*/  IMAD R15, R15, 0x13, RZ ;  /* 0x000000130f0f7824 */ /* 0x000fe200078e02ff */
[----:B------:R-:W-:Y:S01]  /*0b80*/  R2P PR, R12.B2, 0x7 ;  /* 0x000000070c007804 */ /* 0x000fe20000002000 */
[----:B------:R-:W4:Y:S01]  /*0b90*/  LDG.E R9, desc[UR4][R8.64+0x38] ;  /* 0x0000380408097981 */ /* 0x000f22000c1e1900 */
[-C--:B------:R-:W-:Y:S01]  /*0ba0*/  IADD3 R12, PT, PT, R14, R18.reuse, RZ ;  /* 0x000000120e0c7210 */ /* 0x080fe20007ffe0ff */
[----:B------:R-:W-:Y:S01]  /*0bb0*/  IMAD.WIDE R14, R15, 0x4, R2 ;  /* 0x000000040f0e7825 */ /* 0x000fe200078e0202 */
[----:B------:R-:W-:-:S03]  /*0bc0*/  IADD3 R24, PT, PT, R13, R18, RZ ;  /* 0x000000120d187210 */ /* 0x000fc60007ffe0ff */
[----:B------:R-:W-:Y:S02]  /*0bd0*/  IMAD R23, R12, 0x13, RZ ;  /* 0x000000130c177824 */ /* 0x000fe400078e02ff */
[----:B------:R-:W4:Y:S02]  /*0be0*/  @P3 LDG.E R21, desc[UR4][R4.64+0x44] ;  /* 0x0000440404153981 */ /* 0x000f24000c1e1900 */
[--C-:B------:R-:W-:Y:S02]  /*0bf0*/  IMAD.WIDE R12, R23, 0x4, R2.reuse ;  /* 0x00000004170c7825 */ /* 0x100fe400078e0202 */
[----:B------:R-:W4:Y:S02]  /*0c00*/  LDG.E R14, desc[UR4][R14.64+0x3c] ;  /* 0x00003c040e0e7981 */ /* 0x000f24000c1e1900 */
[----:B------:R-:W-:Y:S02]  /*0c10*/  IMAD R23, R24, 0x13, RZ ;  /* 0x0000001318177824 */ /* 0x000fe400078e02ff */
[----:B------:R-:W4:Y:S04]  /*0c20*/  @P0 LDG.E R18, desc[UR4][R4.64+0x40] ;  /* 0x0000400404120981 */ /* 0x000f28000c1e1900 */
[----:B------:R-:W4:Y:S01]  /*0c30*/  LDG.E R12, desc[UR4][R12.64+0x40] ;  /* 0x000040040c0c7981 */ /* 0x000f22000c1e1900 */
[----:B------:R-:W-:-:S03]  /*0c40*/  IMAD.WIDE R2, R23, 0x4, R2 ;  /* 0x0000000417027825 */ /* 0x000fc600078e0202 */
[----:B------:R-:W4:Y:S04]  /*0c50*/  @P1 LDG.E R23, desc[UR4][R4.64+0x3c] ;  /* 0x00003c0404171981 */ /* 0x000f28000c1e1900 */
[----:B------:R0:W4:Y:S04]  /*0c60*/  LDG.E R24, desc[UR4][R2.64+0x44] ;  /* 0x0000440402187981 */ /* 0x000128000c1e1900 */
[----:B------:R1:W4:Y:S01]  /*0c70*/  @P2 LDG.E R8, desc[UR4][R4.64+0x38] ;  /* 0x0000380404082981 */ /* 0x000322000c1e1900 */
[C---:B------:R-:W-:Y:S01]  /*0c80*/  FADD R26, R6.reuse, R29 ;  /* 0x0000001d061a7221 */ /* 0x040fe20000000000 */
[----:B------:R-:W-:-:S03]  /*0c90*/  FADD R28, -R6, R19 ;  /* 0x00000013061c7221 */ /* 0x000fc60000000100 */
[--C-:B------:R-:W-:Y:S01]  /*0ca0*/  @P4 FADD R26, R26, R7.reuse ;  /* 0x000000071a1a4221 */ /* 0x100fe20000000000 */
[----:B------:R-:W-:Y:S01]  /*0cb0*/  @P4 FADD R28, R28, -R7 ;  /* 0x800000071c1c4221 */ /* 0x000fe20000000000 */
[----:B0-----:R-:W0:Y:S02]  /*0cc0*/  LDC.64 R2, c[0x0][0x380] ;  /* 0x0000e000ff027b82 */ /* 0x001e240000000a00 */
[C---:B------:R-:W-:Y:S01]  /*0cd0*/  FADD R15, R11.reuse, R26 ;  /* 0x0000001a0b0f7221 */ /* 0x040fe20000000000 */
[----:B------:R-:W-:Y:S01]  /*0ce0*/  FADD R13, R11, R28 ;  /* 0x0000001c0b0d7221 */ /* 0x000fe20000000000 */
[----:B------:R-:W-:-:S04]  /*0cf0*/  FADD R6, R6, R17 ;  /* 0x0000001106067221 */ /* 0x000fc80000000000 */
[----:B-1----:R-:W1:Y:S01]  /*0d00*/  LDC.64 R4, c[0x0][0x388] ;  /* 0x0000e200ff047b82 */ /* 0x002e620000000a00 */
[----:B------:R-:W-:-:S04]  /*0d10*/  @P4 FADD R6, R6, R7 ;  /* 0x0000000706064221 */ /* 0x000fc80000000000 */
[----:B------:R-:W-:Y:S01]  /*0d20*/  FADD R11, -R11, R6 ;  /* 0x000000060b0b7221 */ /* 0x000fe20000000100 */
[----:B0-----:R-:W-:-:S04]  /*0d30*/  IMAD.WIDE R2, R0, 0x4, R2 ;  /* 0x0000000400027825 */ /* 0x001fc800078e0202 */
[----:B-1----:R-:W-:-:S04]  /*0d40*/  IMAD.WIDE R4, R0, 0xc, R4 ;  /* 0x0000000c00047825 */ /* 0x002fc800078e0204 */
[--C-:B---3--:R-:W-:Y:S01]  /*0d50*/  @P5 FADD R15, R15, R10.reuse ;  /* 0x0000000a0f0f5221 */ /* 0x108fe20000000000 */
[----:B------:R-:W-:-:S03]  /*0d60*/  @P5 FADD R13, R13, R10 ;  /* 0x0000000a0d0d5221 */ /* 0x000fc60000000000 */
[C---:B--2---:R-:W-:Y:S01]  /*0d70*/  FADD R15, R20.reuse, R15 ;  /* 0x0000000f140f7221 */ /* 0x044fe20000000000 */
[----:B------:R-:W-:-:S03]  /*0d80*/  FADD R13, -R20, R13 ;  /* 0x0000000d140d7221 */ /* 0x000fc60000000100 */
[--C-:B-----5:R-:W-:Y:S01]  /*0d90*/  @P6 FADD R15, R15, R16.reuse ;  /* 0x000000100f0f6221 */ /* 0x120fe20000000000 */
[----:B------:R-:W-:-:S03]  /*0da0*/  @P6 FADD R13, R13, -R16 ;  /* 0x800000100d0d6221 */ /* 0x000fc60000000000 */
[C---:B----4-:R-:W-:Y:S01]  /*0db0*/  FADD R15, R9.reuse, R15 ;  /* 0x0000000f090f7221 */ /* 0x050fe20000000000 */
[C---:B------:R-:W-:Y:S01]  /*0dc0*/  FADD R22, R9.reuse, R22 ;  /* 0x0000001609167221 */ /* 0x040fe20000000000 */
[----:B------:R-:W-:Y:S02]  /*0dd0*/  FADD R9, R9, R13 ;  /* 0x0000000d09097221 */ /* 0x000fe40000000000 */
[--C-:B------:R-:W-:Y:S01]  /*0de0*/  @P3 FADD R15, R15, R21.reuse ;  /* 0x000000150f0f3221 */ /* 0x100fe20000000000 */
[--C-:B------:R-:W-:Y:S01]  /*0df0*/  @P3 FADD R22, R22, R21.reuse ;  /* 0x0000001516163221 */ /* 0x100fe20000000000 */
[----:B------:R-:W-:Y:S02]  /*0e00*/  @P3 FADD R9, R9, R21 ;  /* 0x0000001509093221 */ /* 0x000fe40000000000 */
[C---:B------:R-:W-:Y:S01]  /*0e10*/  FADD R15, R14.reuse, R15 ;  /* 0x0000000f0e0f7221 */ /* 0x040fe20000000000 */
[C---:B------:R-:W-:Y:S01]  /*0e20*/  FADD R7, R14.reuse, R22 ;  /* 0x000000160e077221 */ /* 0x040fe20000000000 */
[----:B------:R-:W-:-:S02]  /*0e30*/  FADD R9, -R14, R9 ;  /* 0x000000090e097221 */ /* 0x000fc40000000100 */
[--C-:B------:R-:W-:Y:S01]  /*0e40*/  @P0 FADD R15, R15, R18.reuse ;  /* 0x000000120f0f0221 */ /* 0x100fe20000000000 */
[--C-:B------:R-:W-:Y:S01]  /*0e50*/  @P0 FADD R7, R7, R18.reuse ;  /* 0x0000001207070221 */ /* 0x100fe20000000000 */
[----:B------:R-:W-:Y:S02]  /*0e60*/  @P0 FADD R9, R9, -R18 ;  /* 0x8000001209090221 */ /* 0x000fe40000000000 */
[C---:B------:R-:W-:Y:S01]  /*0e70*/  FADD R15, R12.reuse, R15 ;  /* 0x0000000f0c0f7221 */ /* 0x040fe20000000000 */
[C---:B------:R-:W-:Y:S01]  /*0e80*/  FADD R7, -R12.reuse, R7 ;  /* 0x000000070c077221 */ /* 0x040fe20000000100 */
[----:B------:R-:W-:Y:S02]  /*0e90*/  FADD R9, R12, R9 ;  /* 0x000000090c097221 */ /* 0x000fe40000000000 */
[--C-:B------:R-:W-:Y:S01]  /*0ea0*/  @P1 FADD R15, R15, R23.reuse ;  /* 0x000000170f0f1221 */ /* 0x100fe20000000000 */
[----:B------:R-:W-:Y:S01]  /*0eb0*/  @P5 FADD R11, R11, -R10 ;  /* 0x8000000a0b0b5221 */ /* 0x000fe20000000000 */
[--C-:B------:R-:W-:Y:S01]  /*0ec0*/  @P1 FADD R7, R7, -R23.reuse ;  /* 0x8000001707071221 */ /* 0x100fe20000000000 */
[----:B------:R-:W-:Y:S01]  /*0ed0*/  @P1 FADD R9, R9, R23 ;  /* 0x0000001709091221 */ /* 0x000fe20000000000 */
[----:B------:R-:W-:Y:S01]  /*0ee0*/  FADD R15, R24, R15 ;  /* 0x0000000f180f7221 */ /* 0x000fe20000000000 */
[----:B------:R-:W-:Y:S01]  /*0ef0*/  FADD R11, -R20, R11 ;  /* 0x0000000b140b7221 */ /* 0x000fe20000000100 */
[C---:B------:R-:W-:Y:S01]  /*0f00*/  FADD R13, -R24.reuse, R7 ;  /* 0x00000007180d7221 */ /* 0x040fe20000000100 */
[----:B------:R-:W-:Y:S01]  /*0f10*/  FADD R9, -R24, R9 ;  /* 0x0000000918097221 */ /* 0x000fe20000000100 */
[----:B------:R-:W-:Y:S01]  /*0f20*/  @P2 FADD R15, R15, R8 ;  /* 0x000000080f0f2221 */ /* 0x000fe20000000000 */
[----:B------:R-:W-:Y:S01]  /*0f30*/  @P6 FADD R11, R11, -R16 ;  /* 0x800000100b0b6221 */ /* 0x000fe20000000000 */
[--C-:B------:R-:W-:Y:S01]  /*0f40*/  @P2 FADD R13, R13, -R8.reuse ;  /* 0x800000080d0d2221 */ /* 0x100fe20000000000 */
[----:B------:R-:W-:Y:S01]  /*0f50*/  @P2 FADD R9, R9, -R8 ;  /* 0x8000000809092221 */ /* 0x000fe20000000000 */
[----:B------:R-:W-:-:S05]  /*0f60*/  FADD R25, R25, R15 ;  /* 0x0000000f19197221 */ /* 0x000fca0000000000 */
[----:B------:R-:W-:Y:S04]  /*0f70*/  STG.E desc[UR4][R2.64], R25 ;  /* 0x0000001902007986 */ /* 0x000fe8000c101904 */
[----:B------:R0:W-:Y:S04]  /*0f80*/  STG.E desc[UR4][R4.64], R11 ;  /* 0x0000000b04007986 */ /* 0x0001e8000c101904 */
[----:B------:R-:W-:Y:S04]  /*0f90*/  STG.E desc[UR4][R4.64+0x4], R13 ;  /* 0x0000040d04007986 */ /* 0x000fe8000c101904 */
[----:B------:R-:W-:Y:S04]  /*0fa0*/  STG.E desc[UR4][R4.64+0x8], R9 ;  /* 0x0000080904007986 */ /* 0x000fe8000c101904 */
[----:B------:R-:W2:Y:S02]  /*0fb0*/  LDG.E R6, desc[UR4][R2.64] ;  /* 0x0000000402067981 */ /* 0x000ea4000c1e1900 */
[----:B--2---:R-:W-:-:S02]  /*0fc0*/  FMUL R8, R6, -1.4426950216293334961 ;  /* 0xbfb8aa3b06087820 */ /* 0x004fc40000400000 */
[----:B------:R-:W1:Y:S03]  /*0fd0*/  LDC.64 R6, c[0x0][0x390] ;  /* 0x0000e400ff067b82 */ /* 0x000e660000000a00 */
[----:B------:R-:W-:-:S13]  /*0fe0*/  FSETP.GEU.AND P0, PT, R8, -126, PT ;  /* 0xc2fc00000800780b */ /* 0x000fda0003f0e000 */
[----:B------:R-:W-:-:S04]  /*0ff0*/  @!P0 FMUL R8, R8, 0.5 ;  /* 0x3f00000008088820 */ /* 0x000fc80000400000 */
[----:B------:R-:W2:Y:S01]  /*1000*/  MUFU.EX2 R10, R8 ;  /* 0x00000008000a7308 */ /* 0x000ea20000000800 */
[----:B-1----:R-:W-:-:S04]  /*1010*/  IMAD.WIDE R6, R0, 0x4, R6 ;  /* 0x0000000400067825 */ /* 0x002fc800078e0206 */
[----:B--2---:R-:W-:-:S04]  /*1020*/  @!P0 FMUL R10, R10, R10 ;  /* 0x0000000a0a0a8220 */ /* 0x004fc80000400000 */
[----:B0-----:R-:W-:-:S05]  /*1030*/  FADD R11, -R10, 1 ;  /* 0x3f8000000a0b7421 */ /* 0x001fca0000000100 */
[----:B------:R-:W-:Y:S01]  /*1040*/  STG.E desc[UR4][R6.64], R11 ;  /* 0x0000000b06007986 */ /* 0x000fe2000c101904 */
[----:B------:R-:W-:Y:S05]  /*1050*/  EXIT ;  /* 0x000000000000794d */ /* 0x000fea0003800000 */
.L_x_4:
        /* <DEDUP_REMOVED lines=10> */
.L_x_56:


//--------------------- .text._Z25tranaction_new_gpu_kernelPfP6float3S_PbS_ --------------------------
	.section	.text._Z25tranaction_new_gpu_kernelPfP6float3S_PbS_,"ax",@progbits
	.align	128
        .global         _Z25tranaction_new_gpu_kernelPfP6float3S_PbS_
        .type           _Z25tranaction_new_gpu_kernelPfP6float3S_PbS_,@function
        .size           _Z25tranaction_new_gpu_kernelPfP6float3S_PbS_,(.L_x_57 - _Z25tranaction_new_gpu_kernelPfP6float3S_PbS_)
        .other          _Z25tranaction_new_gpu_kernelPfP6float3S_PbS_,@"STO_CUDA_ENTRY STV_DEFAULT"
_Z25tranaction_new_gpu_kernelPfP6float3S_PbS_:
.text._Z25tranaction_new_gpu_kernelPfP6float3S_PbS_:
[----:B------:R-:W0:Y:S01]  /*0000*/  LDC R1, c[0x0][0x37c] ;  /* 0x0000df00ff017b82 */ /* 0x000e220000000800 */
[----:B------:R-:W1:Y:S01]  /*0010*/  S2R R6, SR_CTAID.X ;  /* 0x0000000000067919 */ /* 0x000e620000002500 */
[----:B------:R-:W2:Y:S01]  /*0020*/  LDCU.64 UR6, c[0x0][0x398] ;  /* 0x00007300ff0677ac */ /* 0x000ea20008000a00 */
[----:B0-----:R-:W-:Y:S01]  /*0030*/  IADD3 R1, PT, PT, R1, -0x18, RZ ;  /* 0xffffffe801017810 */ /* 0x001fe20007ffe0ff */
[----:B------:R-:W1:Y:S01]  /*0040*/  S2R R3, SR_TID.X ;  /* 0x0000000000037919 */ /* 0x000e620000002100 */
[----:B------:R-:W0:Y:S01]  /*0050*/  LDCU.64 UR4, c[0x0][0x358] ;  /* 0x00006b00ff0477ac */ /* 0x000e220008000a00 */
[----:B------:R-:W3:Y:S01]  /*0060*/  S2R R11, SR_CTAID.Y ;  /* 0x00000000000b7919 */ /* 0x000ee20000002600 */
[----:B------:R-:W3:Y:S01]  /*0070*/  S2R R0, SR_TID.Y ;  /* 0x0000000000007919 */ /* 0x000ee20000002200 */
[----:B------:R-:W4:Y:S01]  /*0080*/  S2R R19, SR_CTAID.Z ;  /* 0x0000000000137919 */ /* 0x000f220000002700 */
[----:B------:R-:W4:Y:S01]  /*0090*/  S2R R2, SR_TID.Z ;  /* 0x0000000000027919 */ /* 0x000f220000002300 */
[----:B-1----:R-:W-:-:S05]  /*00a0*/  LEA R6, R6, R3, 0x2 ;  /* 0x0000000306067211 */ /* 0x002fca00078e10ff */
[----:B------:R-:W-:Y:S01]  /*00b0*/  IMAD R20, R6, 0x480, RZ ;  /* 0x0000048006147824 */ /* 0x000fe200078e02ff */
[----:B---3--:R-:W-:-:S04]  /*00c0*/  LEA R11, R11, R0, 0x2 ;  /* 0x000000000b0b7211 */ /* 0x008fc800078e10ff */
[----:B------:R-:W-:Y:S02]  /*00d0*/  LEA R0, R11, R20, 0x4 ;  /* 0x000000140b007211 */ /* 0x000fe400078e20ff */
[----:B----4-:R-:W-:-:S04]  /*00e0*/  LEA R19, R19, R2, 0x2 ;  /* 0x0000000213137211 */ /* 0x010fc800078e10ff */
[----:B------:R-:W-:-:S04]  /*00f0*/  IADD3 R13, PT, PT, R19, R0, RZ ;  /* 0x00000000130d7210 */ /* 0x000fc80007ffe0ff */
[----:B--2---:R-:W-:-:S04]  /*0100*/  IADD3 R2, P0, PT, R13, UR6, RZ ;  /* 0x000000060d027c10 */ /* 0x004fc8000ff1e0ff */
[----:B------:R-:W-:-:S05]  /*0110*/  LEA.HI.X.SX32 R3, R13, UR7, 0x1, P0 ;  /* 0x000000070d037c11 */ /* 0x000fca00080f0eff */
[----:B0-----:R-:W2:Y:S01]  /*0120*/  LDG.E.U8 R2, desc[UR4][R2.64] ;  /* 0x0000000402027981 */ /* 0x001ea2000c1e1100 */
[----:B------:R-:W-:-:S03]  /*0130*/  IADD3 R21, PT, PT, R6, 0xf, RZ ;  /* 0x0000000f06157810 */ /* 0x000fc60007ffe0ff */
[----:B------:R0:W-:Y:S01]  /*0140*/  STL.64 [R1], RZ ;  /* 0x000000ff01007387 */ /* 0x0001e20000100a00 */
[----:B------:R-:W-:-:S03]  /*0150*/  SHF.R.S32.HI R0, RZ, 0x1f, R21 ;  /* 0x0000001fff007819 */ /* 0x000fc60000011415 */
[----:B------:R0:W-:Y:S01]  /*0160*/  STL [R1+0x10], RZ ;  /* 0x000010ff01007387 */ /* 0x0001e20000100800 */
[----:B------:R-:W-:-:S03]  /*0170*/  LEA.HI R0, R0, R21, RZ, 0x4 ;  /* 0x0000001500007211 */ /* 0x000fc600078f20ff */
[----:B------:R0:W-:Y:S01]  /*0180*/  STL.64 [R1+0x8], RZ ;  /* 0x000008ff01007387 */ /* 0x0001e20000100a00 */
[----:B------:R-:W-:-:S04]  /*0190*/  LOP3.LUT R0, R0, 0x1fffff0, RZ, 0xc0, !PT ;  /* 0x01fffff000007812 */ /* 0x000fc800078ec0ff */
[----:B------:R-:W-:Y:S02]  /*01a0*/  IADD3 R21, PT, PT, R21, -R0, RZ ;  /* 0x8000000015157210 */ /* 0x000fe40007ffe0ff */
[----:B--2---:R-:W-:-:S13]  /*01b0*/  ISETP.NE.AND P0, PT, R2, RZ, PT ;  /* 0x000000ff0200720c */ /* 0x004fda0003f05270 */
[----:B0-----:R-:W-:Y:S05]  /*01c0*/  @P0 EXIT ;  /* 0x000000000000094d */ /* 0x001fea0003800000 */
[----:B------:R-:W-:Y:S01]  /*01d0*/  SHF.L.U32 R22, R11, 0x4, RZ ;  /* 0x000000040b167819 */ /* 0x000fe200000006ff */
[----:B------:R-:W0:Y:S04]  /*01e0*/  LDCU.64 UR8, c[0x0][0x3a0] ;  /* 0x00007400ff0877ac */ /* 0x000e280008000a00 */
[----:B------:R-:W-:-:S05]  /*01f0*/  IMAD R0, R21, 0x480, R22 ;  /* 0x0000048015007824 */ /* 0x000fca00078e0216 */
[----:B------:R-:W-:-:S04]  /*0200*/  IADD3 R0, PT, PT, R19, R0, RZ ;  /* 0x0000000013007210 */ /* 0x000fc80007ffe0ff */
[----:B------:R-:W-:-:S04]  /*0210*/  IADD3 R8, P0, PT, R0, UR6, RZ ;  /* 0x0000000600087c10 */ /* 0x000fc8000ff1e0ff */
[----:B------:R-:W-:-:S05]  /*0220*/  LEA.HI.X.SX32 R9, R0, UR7, 0x1, P0 ;  /* 0x0000000700097c11 */ /* 0x000fca00080f0eff */
[----:B------:R-:W2:Y:S01]  /*0230*/  LDG.E.U8 R8, desc[UR4][R8.64] ;  /* 0x0000000408087981 */ /* 0x000ea2000c1e1100 */
[----:B------:R-:W-:-:S04]  /*0240*/  IADD3 R6, PT, PT, R6, 0x11, RZ ;  /* 0x0000001106067810 */ /* 0x000fc80007ffe0ff */
[----:B------:R-:W-:-:S04]  /*0250*/  SHF.R.S32.HI R3, RZ, 0x1f, R6 ;  /* 0x0000001fff037819 */ /* 0x000fc80000011406 */
[----:B------:R-:W-:-:S04]  /*0260*/  LEA.HI R3, R3, R6, RZ, 0x4 ;  /* 0x0000000603037211 */ /* 0x000fc800078f20ff */
[----:B------:R-:W-:Y:S02]  /*0270*/  LOP3.LUT R3, R3, 0x1fffff0, RZ, 0xc0, !PT ;  /* 0x01fffff003037812 */ /* 0x000fe400078ec0ff */
[----:B--2---:R-:W-:-:S13]  /*0280*/  ISETP.NE.AND P0, PT, R8, RZ, PT ;  /* 0x000000ff0800720c */ /* 0x004fda0003f05270 */
[----:B0-----:R-:W-:Y:S01]  /*0290*/  @!P0 MOV R14, UR8 ;  /* 0x00000008000e8c02 */ /* 0x001fe20008000f00 */
[----:B------:R-:W-:Y:S01]  /*02a0*/  @!P0 IMAD R5, R0, 0x13, RZ ;  /* 0x0000001300058824 */ /* 0x000fe200078e02ff */
[----:B------:R-:W-:Y:S01]  /*02b0*/  @!P0 MOV R15, UR9 ;  /* 0x00000009000f8c02 */ /* 0x000fe20008000f00 */
[----:B------:R-:W2:Y:S02]  /*02c0*/  @!P0 LDL R7, [R1+0x4] ;  /* 0x0000040001078983 */ /* 0x000ea40000100800 */
[----:B------:R-:W-:-:S05]  /*02d0*/  @!P0 IMAD.WIDE R4, R5, 0x4, R14 ;  /* 0x0000000405048825 */ /* 0x000fca00078e020e */
[----:B------:R-:W2:Y:S01]  /*02e0*/  @!P0 LDG.E R10, desc[UR4][R4.64] ;  /* 0x00000004040a8981 */ /* 0x000ea2000c1e1900 */
[----:B------:R-:W-:-:S05]  /*02f0*/  IADD3 R6, PT, PT, R6, -R3, RZ ;  /* 0x8000000306067210 */ /* 0x000fca0007ffe0ff */
[----:B------:R-:W-:-:S05]  /*0300*/  IMAD R0, R6, 0x480, R22 ;  /* 0x0000048006007824 */ /* 0x000fca00078e0216 */
[----:B------:R-:W-:-:S04]  /*0310*/  IADD3 R0, PT, PT, R19, R0, RZ ;  /* 0x0000000013007210 */ /* 0x000fc80007ffe0ff */
[----:B------:R-:W-:-:S04]  /*0320*/  IADD3 R8, P1, PT, R0, UR6, RZ ;  /* 0x0000000600087c10 */ /* 0x000fc8000ff3e0ff */
[----:B------:R-:W-:-:S05]  /*0330*/  LEA.HI.X.SX32 R9, R0, UR7, 0x1, P1 ;  /* 0x0000000700097c11 */ /* 0x000fca00088f0eff */
[----:B------:R-:W3:Y:S01]  /*0340*/  LDG.E.U8 R8, desc[UR4][R8.64] ;  /* 0x0000000408087981 */ /* 0x000ee2000c1e1100 */
[----:B------:R-:W-:Y:S01]  /*0350*/  @P0 MOV R14, UR8 ;  /* 0x00000008000e0c02 */ /* 0x000fe20008000f00 */
[----:B------:R-:W-:Y:S01]  /*0360*/  IMAD R17, R13, 0x13, RZ ;  /* 0x000000130d117824 */ /* 0x000fe200078e02ff */
[----:B------:R-:W-:-:S03]  /*0370*/  @P0 MOV R15, UR9 ;  /* 0x00000009000f0c02 */ /* 0x000fc60008000f00 */
[----:B------:R-:W-:-:S05]  /*0380*/  @P0 IMAD.WIDE R26, R17, 0x4, R14 ;  /* 0x00000004111a0825 */ /* 0x000fca00078e020e */
[----:B------:R-:W4:Y:S01]  /*0390*/  @P0 LDG.E R16, desc[UR4][R26.64+0x4] ;  /* 0x000004041a100981 */ /* 0x000f22000c1e1900 */
[----:B--2---:R-:W-:-:S05]  /*03a0*/  @!P0 FADD R4, R10, R7 ;  /* 0x000000070a048221 */ /* 0x004fca0000000000 */
[----:B------:R0:W-:Y:S04]  /*03b0*/  @!P0 STL [R1+0x4], R4 ;  /* 0x0000040401008387 */ /* 0x0001e80000100800 */
[----:B------:R-:W4:Y:S01]  /*03c0*/  @P0 LDL R5, [R1+0x4] ;  /* 0x0000040001050983 */ /* 0x000f220000100800 */
[----:B---3--:R-:W-:-:S13]  /*03d0*/  ISETP.NE.AND P2, PT, R8, RZ, PT ;  /* 0x000000ff0800720c */ /* 0x008fda0003f45270 */
[----:B------:R-:W-:-:S04]  /*03e0*/  @!P2 IMAD R3, R0, 0x13, RZ ;  /* 0x000000130003a824 */ /* 0x000fc800078e02ff */
[----:B------:R-:W-:-:S05]  /*03f0*/  @!P2 IMAD.WIDE R24, R3, 0x4, R14 ;  /* 0x000000040318a825 */ /* 0x000fca00078e020e */
[----:B------:R-:W2:Y:S01]  /*0400*/  @!P2 LDG.E R23, desc[UR4][R24.64+0x4] ;  /* 0x000004041817a981 */ /* 0x000ea2000c1e1900 */
[----:B------:R-:W-:Y:S01]  /*0410*/  IADD3 R0, PT, PT, R11, 0x47, RZ ;  /* 0x000000470b007810 */ /* 0x000fe20007ffe0ff */
[----:B----4-:R-:W-:-:S05]  /*0420*/  @P0 FADD R8, R16, R5 ;  /* 0x0000000510080221 */ /* 0x010fca0000000000 */
[----:B------:R2:W-:Y:S04]  /*0430*/  @P0 STL [R1+0x4], R8 ;  /* 0x0000040801000387 */ /* 0x0005e80000100800 */
[----:B------:R-:W2:Y:S01]  /*0440*/  @!P2 LDL R12, [R1+0x4] ;  /* 0x00000400010ca983 */ /* 0x000ea20000100800 */
[----:B------:R-:W-:-:S05]  /*0450*/  IMAD.HI R2, R0, 0x38e38e39, RZ ;  /* 0x38e38e3900027827 */ /* 0x000fca00078e02ff */
[----:B------:R-:W-:-:S04]  /*0460*/  SHF.R.U32.HI R3, RZ, 0x1f, R2 ;  /* 0x0000001fff037819 */ /* 0x000fc80000011602 */
[----:B------:R-:W-:-:S05]  /*0470*/  LEA.HI R3, R2, R3, RZ, 0x1c ;  /* 0x0000000302037211 */ /* 0x000fca00078fe0ff */
[----:B------:R-:W-:-:S05]  /*0480*/  IMAD R0, R3, -0x48, R0 ;  /* 0xffffffb803007824 */ /* 0x000fca00078e0200 */
[----:B------:R-:W-:-:S04]  /*0490*/  LEA R18, R0, R20, 0x4 ;  /* 0x0000001400127211 */ /* 0x000fc800078e20ff */
[----:B0-----:R-:W-:-:S04]  /*04a0*/  IADD3 R4, PT, PT, R19, R18, RZ ;  /* 0x0000001213047210 */ /* 0x001fc80007ffe0ff */
[----:B------:R-:W-:-:S04]  /*04b0*/  IADD3 R2, P1, PT, R4, UR6, RZ ;  /* 0x0000000604027c10 */ /* 0x000fc8000ff3e0ff */
[----:B------:R-:W-:-:S05]  /*04c0*/  LEA.HI.X.SX32 R3, R4, UR7, 0x1, P1 ;  /* 0x0000000704037c11 */ /* 0x000fca00088f0eff */
[----:B------:R-:W3:Y:S01]  /*04d0*/  LDG.E.U8 R2, desc[UR4][R2.64] ;  /* 0x0000000402027981 */ /* 0x000ee2000c1e1100 */
[----:B------:R-:W-:-:S06]  /*04e0*/  @P2 IMAD.WIDE R28, R17, 0x4, R14 ;  /* 0x00000004111c2825 */ /* 0x000fcc00078e020e */
        /* <DEDUP_REMOVED lines=8> */
[----:B----4-:R-:W-:Y:S01]  /*0570*/  @P2 FADD R24, R28, R7 ;  /* 0x000000071c182221 */ /* 0x010fe20000000000 */
[----:B------:R-:W-:Y:S01]  /*0580*/  IADD3 R11, PT, PT, R11, 0x49, RZ ;  /* 0x000000490b0b7810 */ /* 0x000fe20007ffe0ff */
[----:B------:R-:W-:Y:S01]  /*0590*/  @P1 IMAD.WIDE R26, R17, 0x4, R14 ;  /* 0x00000004111a1825 */ /* 0x000fe200078e020e */
[----:B------:R-:W-:Y:S04]  /*05a0*/  @!P0 STL [R1], R10 ;  /* 0x0000000a01008387 */ /* 0x000fe80000100800 */
[----:B------:R1:W-:Y:S04]  /*05b0*/  @P2 STL [R1+0x4], R24 ;  /* 0x0000041801002387 */ /* 0x0003e80000100800 */
[----:B------:R-:W2:Y:S01]  /*05c0*/  @!P1 LDL R7, [R1+0x4] ;  /* 0x0000040001079983 */ /* 0x000ea20000100800 */
[----:B------:R-:W-:-:S03]  /*05d0*/  IMAD.HI R2, R11, 0x38e38e39, RZ ;  /* 0x38e38e390b027827 */ /* 0x000fc600078e02ff */
[----:B------:R-:W3:Y:S02]  /*05e0*/  @P1 LDG.E R26, desc[UR4][R26.64+0xc] ;  /* 0x00000c041a1a1981 */ /* 0x000ee4000c1e1900 */
[----:B------:R-:W-:Y:S02]  /*05f0*/  SHF.R.U32.HI R3, RZ, 0x1f, R2 ;  /* 0x0000001fff037819 */ /* 0x000fe40000011602 */
[----:B------:R-:W4:Y:S02]  /*0600*/  @!P0 LDL R4, [R1+0x8] ;  /* 0x0000080001048983 */ /* 0x000f240000100800 */
[----:B------:R-:W-:Y:S02]  /*0610*/  LEA.HI R2, R2, R3, RZ, 0x1c ;  /* 0x0000000302027211 */ /* 0x000fe400078fe0ff */
[----:B------:R-:W4:Y:S03]  /*0620*/  @!P0 LDL R5, [R1] ;  /* 0x0000000001058983 */ /* 0x000f260000100800 */
[----:B------:R-:W-:-:S05]  /*0630*/  IMAD R11, R2, -0x48, R11 ;  /* 0xffffffb8020b7824 */ /* 0x000fca00078e020b */
[----:B0-----:R-:W-:-:S04]  /*0640*/  LEA R8, R11, R20, 0x4 ;  /* 0x000000140b087211 */ /* 0x001fc800078e20ff */
[----:B------:R-:W-:-:S04]  /*0650*/  IADD3 R9, PT, PT, R19, R8, RZ ;  /* 0x0000000813097210 */ /* 0x000fc80007ffe0ff */
[----:B------:R-:W-:-:S04]  /*0660*/  IADD3 R2, P3, PT, R9, UR6, RZ ;  /* 0x0000000609027c10 */ /* 0x000fc8000ff7e0ff */
[----:B------:R-:W-:-:S05]  /*0670*/  LEA.HI.X.SX32 R3, R9, UR7, 0x1, P3 ;  /* 0x0000000709037c11 */ /* 0x000fca00098f0eff */
[----:B------:R-:W5:Y:S01]  /*0680*/  LDG.E.U8 R2, desc[UR4][R2.64] ;  /* 0x0000000402027981 */ /* 0x000f62000c1e1100 */
[----:B--2---:R-:W-:-:S05]  /*0690*/  @!P1 FADD R7, R12, R7 ;  /* 0x000000070c079221 */ /* 0x004fca0000000000 */
[----:B------:R0:W-:Y:S04]  /*06a0*/  @!P1 STL [R1+0x4], R7 ;  /* 0x0000040701009387 */ /* 0x0001e80000100800 */
[----:B------:R-:W3:Y:S01]  /*06b0*/  @P1 LDL R29, [R1+0x4] ;  /* 0x00000400011d1983 */ /* 0x000ee20000100800 */
[----:B-----5:R-:W-:-:S13]  /*06c0*/  ISETP.NE.AND P4, PT, R2, RZ, PT ;  /* 0x000000ff0200720c */ /* 0x020fda0003f85270 */
[----:B------:R-:W-:-:S04]  /*06d0*/  @!P4 IMAD R25, R9, 0x13, RZ ;  /* 0x000000130919c824 */ /* 0x000fc800078e02ff */
[----:B-1----:R-:W-:-:S06]  /*06e0*/  @!P4 IMAD.WIDE R24, R25, 0x4, R14 ;  /* 0x000000041918c825 */ /* 0x002fcc00078e020e */
[----:B------:R-:W2:Y:S01]  /*06f0*/  @!P4 LDG.E R24, desc[UR4][R24.64+0xc] ;  /* 0x00000c041818c981 */ /* 0x000ea2000c1e1900 */
[----:B---3--:R-:W-:-:S05]  /*0700*/  @P1 FADD R3, R26, R29 ;  /* 0x0000001d1a031221 */ /* 0x008fca0000000000 */
[----:B------:R1:W-:Y:S04]  /*0710*/  @P1 STL [R1+0x4], R3 ;  /* 0x0000040301001387 */ /* 0x0003e80000100800 */
[----:B------:R-:W2:Y:S01]  /*0720*/  @!P4 LDL R27, [R1+0x4] ;  /* 0x00000400011bc983 */ /* 0x000ea20000100800 */
[----:B------:R-:W-:-:S04]  /*0730*/  IADD3 R9, PT, PT, R19, 0xf, RZ ;  /* 0x0000000f13097810 */ /* 0x000fc80007ffe0ff */
[----:B------:R-:W-:-:S04]  /*0740*/  SHF.R.S32.HI R2, RZ, 0x1f, R9 ;  /* 0x0000001fff027819 */ /* 0x000fc80000011409 */
[----:B------:R-:W-:Y:S02]  /*0750*/  LEA.HI R2, R2, R9, RZ, 0x4 ;  /* 0x0000000902027211 */ /* 0x000fe400078f20ff */
[----:B0-----:R-:W-:Y:S02]  /*0760*/  IADD3 R7, PT, PT, R19, 0x11, RZ ;  /* 0x0000001113077810 */ /* 0x001fe40007ffe0ff */
[----:B------:R-:W-:-:S04]  /*0770*/  LOP3.LUT R2, R2, 0xfffffff0, RZ, 0xc0, !PT ;  /* 0xfffffff002027812 */ /* 0x000fc800078ec0ff */
[----:B------:R-:W-:Y:S02]  /*0780*/  IADD3 R9, PT, PT, R9, -R2, RZ ;  /* 0x8000000209097210 */ /* 0x000fe40007ffe0ff */
[----:B------:R-:W-:-:S04]  /*0790*/  SHF.R.S32.HI R2, RZ, 0x1f, R7 ;  /* 0x0000001fff027819 */ /* 0x000fc80000011407 */
[----:B------:R-:W-:Y:S02]  /*07a0*/  LEA.HI R2, R2, R7, RZ, 0x4 ;  /* 0x0000000702027211 */ /* 0x000fe400078f20ff */
[----:B------:R-:W-:Y:S02]  /*07b0*/  IADD3 R29, PT, PT, R9, R22, R20 ;  /* 0x00000016091d7210 */ /* 0x000fe40007ffe014 */
[----:B------:R-:W-:-:S04]  /*07c0*/  LOP3.LUT R2, R2, 0xfffffff0, RZ, 0xc0, !PT ;  /* 0xfffffff002027812 */ /* 0x000fc800078ec0ff */
[----:B------:R-:W-:Y:S02]  /*07d0*/  IADD3 R7, PT, PT, R7, -R2, RZ ;  /* 0x8000000207077210 */ /* 0x000fe40007ffe0ff */
[----:B------:R-:W-:-:S04]  /*07e0*/  IADD3 R2, P3, PT, R29, UR6, RZ ;  /* 0x000000061d027c10 */ /* 0x000fc8000ff7e0ff */
[----:B-1----:R-:W-:Y:S01]  /*07f0*/  LEA.HI.X.SX32 R3, R29, UR7, 0x1, P3 ;  /* 0x000000071d037c11 */ /* 0x002fe200098f0eff */
[----:B----4-:R-:W-:-:S04]  /*0800*/  @!P0 FADD R4, R4, R5 ;  /* 0x0000000504048221 */ /* 0x010fc80000000000 */
[----:B------:R-:W3:Y:S04]  /*0810*/  LDG.E.U8 R2, desc[UR4][R2.64] ;  /* 0x0000000402027981 */ /* 0x000ee8000c1e1100 */
[----:B------:R0:W-:Y:S02]  /*0820*/  @!P0 STL [R1+0x8], R4 ;  /* 0x0000080401008387 */ /* 0x0001e40000100800 */
[----:B0-----:R-:W-:-:S05]  /*0830*/  @P4 IMAD.WIDE R4, R17, 0x4, R14 ;  /* 0x0000000411044825 */ /* 0x001fca00078e020e */
[----:B------:R-:W4:Y:S04]  /*0840*/  @P4 LDG.E R10, desc[UR4][R4.64+0x8] ;  /* 0x00000804040a4981 */ /* 0x000f28000c1e1900 */
[----:B------:R0:W-:Y:S04]  /*0850*/  @P0 STL [R1], R16 ;  /* 0x0000001001000387 */ /* 0x0001e80000100800 */
[----:B0-----:R-:W5:Y:S01]  /*0860*/  @P0 LDL R16, [R1] ;  /* 0x0000000001100983 */ /* 0x001f620000100800 */
[----:B--2---:R-:W-:-:S05]  /*0870*/  @!P4 FADD R27, R24, R27 ;  /* 0x0000001b181bc221 */ /* 0x004fca0000000000 */
[----:B------:R0:W-:Y:S04]  /*0880*/  @!P4 STL [R1+0x4], R27 ;  /* 0x0000041b0100c387 */ /* 0x0001e80000100800 */
[----:B------:R-:W4:Y:S04]  /*0890*/  @P4 LDL R5, [R1+0x4] ;  /* 0x0000040001054983 */ /* 0x000f280000100800 */
[----:B0-----:R-:W5:Y:S04]  /*08a0*/  @P0 LDL R27, [R1+0x8] ;  /* 0x00000800011b0983 */ /* 0x001f680000100800 */
[----:B------:R-:W-:Y:S04]  /*08b0*/  @!P2 STL [R1], R23 ;  /* 0x000000170100a387 */ /* 0x000fe80000100800 */
[----:B------:R-:W2:Y:S01]  /*08c0*/  @!P2 LDL R25, [R1] ;  /* 0x000000000119a983 */ /* 0x000ea20000100800 */
[----:B---3--:R-:W-:-:S03]  /*08d0*/  ISETP.NE.AND P5, PT, R2, RZ, PT ;  /* 0x000000ff0200720c */ /* 0x008fc60003fa5270 */
[----:B------:R0:W-:Y:S04]  /*08e0*/  @P2 STL [R1], R28 ;  /* 0x0000001c01002387 */ /* 0x0001e80000100800 */
[----:B0-----:R-:W3:Y:S06]  /*08f0*/  @!P1 LDL R28, [R1+0xc] ;  /* 0x00000c00011c9983 */ /* 0x001eec0000100800 */
[----:B------:R-:W-:-:S04]  /*0900*/  @!P5 IMAD R3, R29, 0x13, RZ ;  /* 0x000000131d03d824 */ /* 0x000fc800078e02ff */
[----:B------:R-:W-:-:S04]  /*0910*/  @!P5 IMAD.WIDE R2, R3, 0x4, R14 ;  /* 0x000000040302d825 */ /* 0x000fc800078e020e */
[----:B----4-:R-:W-:-:S05]  /*0920*/  @P4 FADD R23, R10, R5 ;  /* 0x000000050a174221 */ /* 0x010fca0000000000 */
[----:B------:R0:W-:Y:S01]  /*0930*/  @P4 STL [R1+0x4], R23 ;  /* 0x0000041701004387 */ /* 0x0001e20000100800 */
[----:B-----5:R-:W-:-:S03]  /*0940*/  @P0 FADD R29, R27, R16 ;  /* 0x000000101b1d0221 */ /* 0x020fc60000000000 */
[----:B------:R-:W4:Y:S04]  /*0950*/  @!P5 LDG.E R16, desc[UR4][R2.64+0x10] ;  /* 0x000010040210d981 */ /* 0x000f28000c1e1900 */
[----:B------:R-:W4:Y:S04]  /*0960*/  @!P5 LDL R27, [R1+0x4] ;  /* 0x00000400011bd983 */ /* 0x000f280000100800 */
[----:B0-----:R-:W5:Y:S04]  /*0970*/  @P2 LDL R23, [R1] ;  /* 0x0000000001172983 */ /* 0x001f680000100800 */
[----:B------:R0:W-:Y:S04]  /*0980*/  @!P1 STL [R1], R12 ;  /* 0x0000000c01009387 */ /* 0x0001e80000100800 */
[----:B------:R-:W3:Y:S01]  /*0990*/  @!P1 LDL R3, [R1] ;  /* 0x0000000001039983 */ /* 0x000ee20000100800 */
[----:B------:R-:W-:-:S03]  /*09a0*/  IADD3 R20, PT, PT, R7, R22, R20 ;  /* 0x0000001607147210 */ /* 0x000fc60007ffe014 */
[----:B------:R-:W-:Y:S01]  /*09b0*/  @P0 STL [R1+0x8], R29 ;  /* 0x0000081d01000387 */ /* 0x000fe20000100800 */
[----:B------:R-:W-:-:S04]  /*09c0*/  IADD3 R4, P0, PT, R20, UR6, RZ ;  /* 0x0000000614047c10 */ /* 0x000fc8000ff1e0ff */
[----:B------:R-:W-:-:S05]  /*09d0*/  LEA.HI.X.SX32 R5, R20, UR7, 0x1, P0 ;  /* 0x0000000714057c11 */ /* 0x000fca00080f0eff */
[----:B------:R-:W2:Y:S01]  /*09e0*/  LDG.E.U8 R4, desc[UR4][R4.64] ;  /* 0x0000000404047981 */ /* 0x000ea2000c1e1100 */
[----:B----4-:R-:W-:-:S05]  /*09f0*/  @!P5 FADD R27, R16, R27 ;  /* 0x0000001b101bd221 */ /* 0x010fca0000000000 */
[----:B------:R-:W-:Y:S01]  /*0a00*/  @!P5 STL [R1+0x4], R27 ;  /* 0x0000041b0100d387 */ /* 0x000fe20000100800 */
[----:B---3--:R-:W-:Y:S01]  /*0a10*/  @!P1 FADD R28, R28, R3 ;  /* 0x000000031c1c9221 */ /* 0x008fe20000000000 */
[----:B------:R-:W-:-:S05]  /*0a20*/  @P5 IMAD.WIDE R2, R17, 0x4, R14 ;  /* 0x0000000411025825 */ /* 0x000fca00078e020e */
[----:B0-----:R-:W3:Y:S04]  /*0a30*/  @P5 LDG.E R12, desc[UR4][R2.64+0x14] ;  /* 0x00001404020c5981 */ /* 0x001ee8000c1e1900 */
[----:B------:R-:W3:Y:S04]  /*0a40*/  @P5 LDL R3, [R1+0x4] ;  /* 0x0000040001035983 */ /* 0x000ee80000100800 */
[----:B------:R0:W-:Y:S01]  /*0a50*/  @!P1 STL [R1+0xc], R28 ;  /* 0x00000c1c01009387 */ /* 0x0001e20000100800 */
[----:B--2---:R-:W-:-:S03]  /*0a60*/  ISETP.NE.AND P0, PT, R4, RZ, PT ;  /* 0x000000ff0400720c */ /* 0x004fc60003f05270 */
[----:B0-----:R-:W2:Y:S10]  /*0a70*/  @!P2 LDL R28, [R1+0x8] ;  /* 0x00000800011ca983 */ /* 0x001eb40000100800 */
[----:B------:R-:W-:-:S04]  /*0a80*/  @!P0 IMAD R29, R20, 0x13, RZ ;  /* 0x00000013141d8824 */ /* 0x000fc800078e02ff */
[----:B------:R-:W-:Y:S01]  /*0a90*/  @!P0 IMAD.WIDE R4, R29, 0x4, R14 ;  /* 0x000000041d048825 */ /* 0x000fe200078e020e */
[----:B------:R-:W-:Y:S04]  /*0aa0*/  @P1 STL [R1], R26 ;  /* 0x0000001a01001387 */ /* 0x000fe80000100800 */
[----:B------:R-:W4:Y:S04]  /*0ab0*/  @!P0 LDG.E R20, desc[UR4][R4.64+0x14] ;  /* 0x0000140404148981 */ /* 0x000f28000c1e1900 */
[----:B------:R-:W5:Y:S04]  /*0ac0*/  @P1 LDL R29, [R1] ;  /* 0x00000000011d1983 */ /* 0x000f680000100800 */
[----:B------:R-:W5:Y:S01]  /*0ad0*/  @P1 LDL R4, [R1+0xc] ;  /* 0x00000c0001041983 */ /* 0x000f620000100800 */
[----:B---3--:R-:W-:-:S05]  /*0ae0*/  @P5 FADD R2, R12, R3 ;  /* 0x000000030c025221 */ /* 0x008fca0000000000 */
[----:B------:R0:W-:Y:S04]  /*0af0*/  @P5 STL [R1+0x4], R2 ;  /* 0x0000040201005387 */ /* 0x0001e80000100800 */
[----:B------:R-:W4:Y:S01]  /*0b00*/  @!P0 LDL R27, [R1+0x4] ;  /* 0x00000400011b8983 */ /* 0x000f220000100800 */
[----:B------:R-:W-:Y:S02]  /*0b10*/  IMAD R21, R21, 0x480, RZ ;  /* 0x0000048015157824 */ /* 0x000fe400078e02ff */
[----:B--2---:R-:W-:-:S03]  /*0b20*/  @!P2 FADD R28, R28, -R25 ;  /* 0x800000191c1ca221 */ /* 0x004fc60000000000 */
[----:B------:R-:W-:-:S04]  /*0b30*/  LEA R25, R0, R21, 0x4 ;  /* 0x0000001500197211 */ /* 0x000fc800078e20ff */
[----:B------:R-:W-:-:S04]  /*0b40*/  IADD3 R25, PT, PT, R19, R25, RZ ;  /* 0x0000001913197210 */ /* 0x000fc80007ffe0ff */
[----:B0-----:R-:W-:-:S04]  /*0b50*/  IADD3 R2, P3, PT, R25, UR6, RZ ;  /* 0x0000000619027c10 */ /* 0x001fc8000ff7e0ff */
[----:B------:R-:W-:-:S05]  /*0b60*/  LEA.HI.X.SX32 R3, R25, UR7, 0x1, P3 ;  /* 0x0000000719037c11 */ /* 0x000fca00098f0eff */
[----:B------:R-:W2:Y:S01]  /*0b70*/  LDG.E.U8 R2, desc[UR4][R2.64] ;  /* 0x0000000402027981 */ /* 0x000ea2000c1e1100 */
[----:B-----5:R-:W-:Y:S01]  /*0b80*/  @P1 FADD R29, R4, R29 ;  /* 0x0000001d041d1221 */ /* 0x020fe20000000000 */
[----:B------:R-:W-:-:S05]  /*0b90*/  @P0 IMAD.WIDE R4, R17, 0x4, R14 ;  /* 0x0000000411040825 */ /* 0x000fca00078e020e */
[----:B------:R-:W3:Y:S01]  /*0ba0*/  @P0 LDG.E R26, desc[UR4][R4.64+0x10] ;  /* 0x00001004041a0981 */ /* 0x000ee2000c1e1900 */
[----:B----4-:R-:W-:-:S05]  /*0bb0*/  @!P0 FADD R27, R20, R27 ;  /* 0x0000001b141b8221 */ /* 0x010fca0000000000 */
[----:B------:R-:W-:Y:S04]  /*0bc0*/  @!P0 STL [R1+0x4], R27 ;  /* 0x0000041b01008387 */ /* 0x000fe80000100800 */
[----:B------:R-:W3:Y:S04]  /*0bd0*/  @P0 LDL R3, [R1+0x4] ;  /* 0x0000040001030983 */ /* 0x000ee80000100800 */
[----:B------:R-:W-:Y:S04]  /*0be0*/  @!P2 STL [R1+0x8], R28 ;  /* 0x0000081c0100a387 */ /* 0x000fe80000100800 */
[----:B------:R-:W4:Y:S04]  /*0bf0*/  @P2 LDL R4, [R1+0x8] ;  /* 0x0000080001042983 */ /* 0x000f280000100800 */
[----:B------:R0:W-:Y:S01]  /*0c00*/  @P1 STL [R1+0xc], R29 ;  /* 0x00000c1d01001387 */ /* 0x0001e20000100800 */
[----:B--2---:R-:W-:-:S03]  /*0c10*/  ISETP.NE.AND P1, PT, R2, RZ, PT ;  /* 0x000000ff0200720c */ /* 0x004fc60003f25270 */
[----:B------:R-:W-:Y:S04]  /*0c20*/  @!P4 STL [R1], R24 ;  /* 0x000000180100c387 */ /* 0x000fe80000100800 */
[----:B0-----:R-:W2:Y:S06]  /*0c30*/  @!P4 LDL R29, [R1] ;  /* 0x00000000011dc983 */ /* 0x001eac0000100800 */
[----:B------:R-:W-:-:S02]  /*0c40*/  @!P1 IMAD R25, R25, 0x13, RZ ;  /* 0x0000001319199824 */ /* 0x000fc400078e02ff */
[----:B---3--:R-:W-:Y:S02]  /*0c50*/  @P0 FADD R28, R26, R3 ;  /* 0x000000031a1c0221 */ /* 0x008fe40000000000 */
[----:B------:R-:W-:-:S03]  /*0c60*/  @!P1 IMAD.WIDE R2, R25, 0x4, R14 ;  /* 0x0000000419029825 */ /* 0x000fc600078e020e */
[----:B------:R0:W-:Y:S04]  /*0c70*/  @P0 STL [R1+0x4], R28 ;  /* 0x0000041c01000387 */ /* 0x0001e80000100800 */
[----:B------:R-:W3:Y:S04]  /*0c80*/  @!P1 LDL R27, [R1+0x4] ;  /* 0x00000400011b9983 */ /* 0x000ee80000100800 */
[----:B0-----:R-:W3:Y:S04]  /*0c90*/  @!P1 LDG.E R28, desc[UR4][R2.64+0x18] ;  /* 0x00001804021c9981 */ /* 0x001ee8000c1e1900 */
[----:B------:R-:W2:Y:S01]  /*0ca0*/  @!P4 LDL R2, [R1+0xc] ;  /* 0x00000c000102c983 */ /* 0x000ea20000100800 */
[----:B----4-:R-:W-:Y:S01]  /*0cb0*/  @P2 FADD R24, R4, -R23 ;  /* 0x8000001704182221 */ /* 0x010fe20000000000 */
[----:B------:R-:W-:-:S04]  /*0cc0*/  LEA R4, R11, R21, 0x4 ;  /* 0x000000150b047211 */ /* 0x000fc800078e20ff */
[----:B------:R-:W-:Y:S01]  /*0cd0*/  IADD3 R25, PT, PT, R19, R4, RZ ;  /* 0x0000000413197210 */ /* 0x000fe20007ffe0ff */
[----:B------:R-:W-:Y:S03]  /*0ce0*/  @P2 STL [R1+0x8], R24 ;  /* 0x0000081801002387 */ /* 0x000fe60000100800 */
[----:B------:R-:W-:-:S04]  /*0cf0*/  IADD3 R4, P2, PT, R25, UR6, RZ ;  /* 0x0000000619047c10 */ /* 0x000fc8000ff5e0ff */
[----:B------:R-:W-:-:S05]  /*0d00*/  LEA.HI.X.SX32 R5, R25, UR7, 0x1, P2 ;  /* 0x0000000719057c11 */ /* 0x000fca00090f0eff */
[----:B------:R3:W4:Y:S02]  /*0d10*/  LDG.E.U8 R4, desc[UR4][R4.64] ;  /* 0x0000000404047981 */ /* 0x000724000c1e1100 */
[----:B---3--:R-:W-:Y:S01]  /*0d20*/  @!P1 FADD R5, R28, R27 ;  /* 0x0000001b1c059221 */ /* 0x008fe20000000000 */
[----:B--2---:R-:W-:Y:S01]  /*0d30*/  @!P4 FADD R29, R2, -R29 ;  /* 0x8000001d021dc221 */ /* 0x004fe20000000000 */
[----:B------:R-:W-:-:S03]  /*0d40*/  @P1 IMAD.WIDE R2, R17, 0x4, R14 ;  /* 0x0000000411021825 */ /* 0x000fc600078e020e */
[----:B------:R-:W-:Y:S04]  /*0d50*/  @!P1 STL [R1+0x4], R5 ;  /* 0x0000040501009387 */ /* 0x000fe80000100800 */
[----:B------:R0:W2:Y:S04]  /*0d60*/  @P1 LDG.E R23, desc[UR4][R2.64+0x24] ;  /* 0x0000240402171981 */ /* 0x0000a8000c1e1900 */
[----:B------:R-:W2:Y:S01]  /*0d70*/  @P1 LDL R2, [R1+0x4] ;  /* 0x0000040001021983 */ /* 0x000ea20000100800 */
[----:B----4-:R-:W-:-:S03]  /*0d80*/  ISETP.NE.AND P2, PT, R4, RZ, PT ;  /* 0x000000ff0400720c */ /* 0x010fc60003f45270 */
[----:B------:R1:W-:Y:S04]  /*0d90*/  @!P4 STL [R1+0xc], R29 ;  /* 0x00000c1d0100c387 */ /* 0x0003e80000100800 */
[----:B------:R3:W-:Y:S04]  /*0da0*/  @P4 STL [R1], R10 ;  /* 0x0000000a01004387 */ /* 0x0007e80000100800 */
[----:B------:R-:W3:Y:S02]  /*0db0*/  @P4 LDL R27, [R1+0xc] ;  /* 0x00000c00011b4983 */ /* 0x000ee40000100800 */
[----:B0-----:R-:W-:-:S02]  /*0dc0*/  @!P2 IMAD R3, R25, 0x13, RZ ;  /* 0x000000131903a824 */ /* 0x001fc400078e02ff */
[----:B-1----:R-:W4:Y:S04]  /*0dd0*/  @!P5 LDL R29, [R1+0x10] ;  /* 0x00001000011dd983 */ /* 0x002f280000100800 */
[----:B------:R-:W3:Y:S01]  /*0de0*/  @P4 LDL R25, [R1] ;  /* 0x0000000001194983 */ /* 0x000ee20000100800 */
[----:B------:R-:W-:-:S06]  /*0df0*/  @!P2 IMAD.WIDE R4, R3, 0x4, R14 ;  /* 0x000000040304a825 */ /* 0x000fcc00078e020e */
[----:B------:R-:W5:Y:S04]  /*0e00*/  @!P2 LDG.E R4, desc[UR4][R4.64+0x1c] ;  /* 0x00001c040404a981 */ /* 0x000f68000c1e1900 */
[----:B------:R-:W-:Y:S01]  /*0e10*/  @!P5 STL [R1], R16 ;  /* 0x000000100100d387 */ /* 0x000fe20000100800 */
[----:B--2---:R-:W-:-:S03]  /*0e20*/  @P1 FADD R24, R23, R2 ;  /* 0x0000000217181221 */ /* 0x004fc60000000000 */
[----:B------:R-:W4:Y:S04]  /*0e30*/  @!P5 LDL R2, [R1] ;  /* 0x000000000102d983 */ /* 0x000f280000100800 */
[----:B------:R0:W-:Y:S04]  /*0e40*/  @P1 STL [R1+0x4], R24 ;  /* 0x0000041801001387 */ /* 0x0001e80000100800 */
[----:B------:R-:W5:Y:S01]  /*0e50*/  @!P2 LDL R3, [R1+0x4] ;  /* 0x000004000103a983 */ /* 0x000f620000100800 */
[----:B------:R-:W-:-:S05]  /*0e60*/  IMAD R6, R6, 0x480, RZ ;  /* 0x0000048006067824 */ /* 0x000fca00078e02ff */
[----:B------:R-:W-:-:S04]  /*0e70*/  LEA R0, R0, R6, 0x4 ;  /* 0x0000000600007211 */ /* 0x000fc800078e20ff */
[----:B------:R-:W-:Y:S01]  /*0e80*/  IADD3 R0, PT, PT, R19, R0, RZ ;  /* 0x0000000013007210 */ /* 0x000fe20007ffe0ff */
[----:B---3--:R-:W-:-:S03]  /*0e90*/  @P4 FADD R10, R27, -R25 ;  /* 0x800000191b0a4221 */ /* 0x008fc60000000000 */
[----:B0-----:R-:W-:-:S04]  /*0ea0*/  IADD3 R24, P3, PT, R0, UR6, RZ ;  /* 0x0000000600187c10 */ /* 0x001fc8000ff7e0ff */
[----:B------:R-:W-:-:S05]  /*0eb0*/  LEA.HI.X.SX32 R25, R0, UR7, 0x1, P3 ;  /* 0x0000000700197c11 */ /* 0x000fca00098f0eff */
[----:B------:R4:W2:Y:S02]  /*0ec0*/  LDG.E.U8 R24, desc[UR4][R24.64] ;  /* 0x0000000418187981 */ /* 0x0008a4000c1e1100 */
[----:B----4-:R-:W-:Y:S01]  /*0ed0*/  @!P5 FADD R25, R29, R2 ;  /* 0x000000021d19d221 */ /* 0x010fe20000000000 */
[----:B-----5:R-:W-:-:S05]  /*0ee0*/  @!P2 FADD R3, R4, R3 ;  /* 0x000000030403a221 */ /* 0x020fca0000000000 */
[----:B------:R0:W-:Y:S04]  /*0ef0*/  @!P2 STL [R1+0x4], R3 ;  /* 0x000004030100a387 */ /* 0x0001e80000100800 */
[----:B------:R-:W3:Y:S01]  /*0f00*/  @P2 LDL R29, [R1+0x4] ;  /* 0x00000400011d2983 */ /* 0x000ee20000100800 */
[----:B------:R-:W-:-:S05]  /*0f10*/  @P2 IMAD.WIDE R2, R17, 0x4, R14 ;  /* 0x0000000411022825 */ /* 0x000fca00078e020e */
[----:B------:R0:W3:Y:S01]  /*0f20*/  @P2 LDG.E R16, desc[UR4][R2.64+0x20] ;  /* 0x0000200402102981 */ /* 0x0000e2000c1e1900 */
[----:B--2---:R-:W-:-:S03]  /*0f30*/  ISETP.NE.AND P3, PT, R24, RZ, PT ;  /* 0x000000ff1800720c */ /* 0x004fc60003f65270 */
[----:B------:R-:W-:Y:S04]  /*0f40*/  @P5 STL [R1], R12 ;  /* 0x0000000c01005387 */ /* 0x000fe80000100800 */
[----:B------:R-:W2:Y:S06]  /*0f50*/  @P5 LDL R27, [R1] ;  /* 0x00000000011b5983 */ /* 0x000eac0000100800 */
[----:B------:R-:W-:Y:S01]  /*0f60*/  @!P3 IMAD R24, R0, 0x13, RZ ;  /* 0x000000130018b824 */ /* 0x000fe200078e02ff */
[----:B------:R-:W-:Y:S03]  /*0f70*/  @!P5 STL [R1+0x10], R25 ;  /* 0x000010190100d387 */ /* 0x000fe60000100800 */
[----:B0-----:R-:W-:Y:S01]  /*0f80*/  @!P3 IMAD.WIDE R2, R24, 0x4, R14 ;  /* 0x000000041802b825 */ /* 0x001fe200078e020e */
[----:B------:R0:W-:Y:S04]  /*0f90*/  @!P0 STL [R1], R20 ;  /* 0x0000001401008387 */ /* 0x0001e80000100800 */
[----:B------:R-:W4:Y:S04]  /*0fa0*/  @!P0 LDL R5, [R1] ;  /* 0x0000000001058983 */ /* 0x000f280000100800 */
[----:B------:R1:W-:Y:S04]  /*0fb0*/  @P0 STL [R1], R26 ;  /* 0x0000001a01000387 */ /* 0x0003e80000100800 */
[----:B0-----:R-:W5:Y:S04]  /*0fc0*/  @!P3 LDG.E R20, desc[UR4][R2.64+0x20] ;  /* 0x000020040214b981 */ /* 0x001f68000c1e1900 */
[----:B------:R-:W4:Y:S04]  /*0fd0*/  @P0 LDL R0, [R1] ;  /* 0x0000000001000983 */ /* 0x000f280000100800 */
[----:B------:R0:W-:Y:S04]  /*0fe0*/  @!P1 STL [R1], R28 ;  /* 0x0000001c01009387 */ /* 0x0001e80000100800 */
[----:B-1----:R-:W2:Y:S04]  /*0ff0*/  @!P1 LDL R26, [R1+0x8] ;  /* 0x00000800011a9983 */ /* 0x002ea80000100800 */
[----:B0-----:R-:W2:Y:S01]  /*1000*/  @!P1 LDL R28, [R1] ;  /* 0x00000000011c9983 */ /* 0x001ea20000100800 */
[----:B---3--:R-:W-:-:S03]  /*1010*/  @P2 FADD R12, R16, R29 ;  /* 0x0000001d100c2221 */ /* 0x008fc60000000000 */
[----:B------:R-:W3:Y:S04]  /*1020*/  @P5 LDL R29, [R1+0x10] ;  /* 0x00001000011d5983 */ /* 0x000ee80000100800 */
[----:B------:R0:W-:Y:S04]  /*1030*/  @P2 STL [R1+0x4], R12 ;  /* 0x0000040c01002387 */ /* 0x0001e80000100800 */
[----:B0-----:R-:W5:Y:S01]  /*1040*/  @!P3 LDL R12, [R1+0x4] ;  /* 0x00000400010cb983 */ /* 0x001f620000100800 */
[----:B------:R-:W-:-:S04]  /*1050*/  LEA R24, R11, R6, 0x4 ;  /* 0x000000060b187211 */ /* 0x000fc800078e20ff */
[----:B------:R-:W-:-:S04]  /*1060*/  IADD3 R19, PT, PT, R19, R24, RZ ;  /* 0x0000001813137210 */ /* 0x000fc80007ffe0ff */
[----:B------:R-:W-:-:S04]  /*1070*/  IADD3 R24, P6, PT, R19, UR6, RZ ;  /* 0x0000000613187c10 */ /* 0x000fc8000ffde0ff */
[----:B------:R-:W-:-:S05]  /*1080*/  LEA.HI.X.SX32 R25, R19, UR7, 0x1, P6 ;  /* 0x0000000713197c11 */ /* 0x000fca000b0f0eff */
[----:B------:R-:W4:Y:S01]  /*1090*/  LDG.E.U8 R24, desc[UR4][R24.64] ;  /* 0x0000000418187981 */ /* 0x000f22000c1e1100 */
[----:B------:R-:W-:-:S03]  /*10a0*/  @P3 IMAD.WIDE R2, R17, 0x4, R14 ;  /* 0x0000000411023825 */ /* 0x000fc600078e020e */
[----:B------:R-:W-:Y:S04]  /*10b0*/  @P4 STL [R1+0xc], R10 ;  /* 0x00000c0a01004387 */ /* 0x000fe80000100800 */
[----:B------:R-:W4:Y:S01]  /*10c0*/  @!P1 LDL R25, [R1+0xc] ;  /* 0x00000c0001199983 */ /* 0x000f220000100800 */
[----:B--2---:R-:W-:-:S03]  /*10d0*/  @!P1 FADD R11, R26, R28 ;  /* 0x0000001c1a0b9221 */ /* 0x004fc60000000000 */
[----:B------:R-:W2:Y:S04]  /*10e0*/  @!P1 LDL R28, [R1] ;  /* 0x00000000011c9983 */ /* 0x000ea80000100800 */
[----:B------:R2:W2:Y:S01]  /*10f0*/  @P3 LDG.E R26, desc[UR4][R2.64+0x1c] ;  /* 0x00001c04021a3981 */ /* 0x0004a2000c1e1900 */
[----:B---3--:R-:W-:-:S05]  /*1100*/  @P5 FADD R27, R29, R27 ;  /* 0x0000001b1d1b5221 */ /* 0x008fca0000000000 */
[----:B------:R0:W-:Y:S01]  /*1110*/  @P5 STL [R1+0x10], R27 ;  /* 0x0000101b01005387 */ /* 0x0001e20000100800 */
[----:B-----5:R-:W-:-:S03]  /*1120*/  @!P3 FADD R29, R20, R12 ;  /* 0x0000000c141db221 */ /* 0x020fc60000000000 */
[----:B------:R-:W3:Y:S04]  /*1130*/  @!P0 LDL R12, [R1+0x10] ;  /* 0x00001000010c8983 */ /* 0x000ee80000100800 */
[----:B------:R1:W-:Y:S04]  /*1140*/  @!P3 STL [R1+0x4], R29 ;  /* 0x0000041d0100b387 */ /* 0x0003e80000100800 */
[----:B------:R-:W5:Y:S01]  /*1150*/  @P3 LDL R2, [R1+0x4] ;  /* 0x0000040001023983 */ /* 0x000f620000100800 */
[----:B----4-:R-:W-:-:S03]  /*1160*/  ISETP.NE.AND P5, PT, R24, RZ, PT ;  /* 0x000000ff1800720c */ /* 0x010fc60003fa5270 */
[----:B------:R4:W-:Y:S04]  /*1170*/  @!P1 STL [R1+0x8], R11 ;  /* 0x0000080b01009387 */ /* 0x0009e80000100800 */
[----:B------:R4:W-:Y:S04]  /*1180*/  @P1 STL [R1], R23 ;  /* 0x0000001701001387 */ /* 0x0009e80000100800 */
[----:B0-----:R-:W4:Y:S01]  /*1190*/  @P1 LDL R27, [R1] ;  /* 0x00000000011b1983 */ /* 0x001f220000100800 */
[----:B--2---:R-:W-:Y:S01]  /*11a0*/  @!P1 FADD R3, R28, R25 ;  /* 0x000000191c039221 */ /* 0x004fe20000000000 */
[----:B------:R-:W-:-:S02]  /*11b0*/  @!P5 IMAD R25, R19, 0x13, RZ ;  /* 0x000000131319d824 */ /* 0x000fc400078e02ff */
[----:B------:R-:W2:Y:S04]  /*11c0*/  @P1 LDL R28, [R1+0x8] ;  /* 0x00000800011c1983 */ /* 0x000ea80000100800 */
[----:B------:R-:W-:Y:S01]  /*11d0*/  @!P1 STL [R1+0xc], R3 ;  /* 0x00000c0301009387 */ /* 0x000fe20000100800 */
[----:B------:R-:W-:-:S05]  /*11e0*/  @!P5 IMAD.WIDE R24, R25, 0x4, R14 ;  /* 0x000000041918d825 */ /* 0x000fca00078e020e */
[----:B-1----:R-:W2:Y:S01]  /*11f0*/  @!P5 LDG.E R29, desc[UR4][R24.64+0x24] ;  /* 0x00002404181dd981 */ /* 0x002ea2000c1e1900 */
[----:B-----5:R-:W-:Y:S01]  /*1200*/  @P3 FADD R19, R26, R2 ;  /* 0x000000021a133221 */ /* 0x020fe20000000000 */
[----:B---3--:R-:W-:Y:S01]  /*1210*/  @!P0 FADD R2, R12, -R5 ;  /* 0x800000050c028221 */ /* 0x008fe20000000000 */
[----:B------:R-:W-:Y:S01]  /*1220*/  IADD3 R5, PT, PT, R9, R22, R21 ;  /* 0x0000001609057210 */ /* 0x000fe20007ffe015 */
[----:B------:R-:W3:Y:S03]  /*1230*/  @P1 LDL R12, [R1] ;  /* 0x00000000010c1983 */ /* 0x000ee60000100800 */
[C---:B------:R-:W-:Y:S01]  /*1240*/  IADD3 R10, P4, PT, R5.reuse, UR6, RZ ;  /* 0x00000006050a7c10 */ /* 0x040fe2000ff9e0ff */
[----:B------:R0:W-:Y:S03]  /*1250*/  @P3 STL [R1+0x4], R19 ;  /* 0x0000041301003387 */ /* 0x0001e60000100800 */
[----:B----4-:R-:W-:Y:S01]  /*1260*/  LEA.HI.X.SX32 R11, R5, UR7, 0x1, P4 ;  /* 0x00000007050b7c11 */ /* 0x010fe2000a0f0eff */
[----:B------:R-:W4:Y:S04]  /*1270*/  @!P5 LDL R23, [R1+0x4] ;  /* 0x000004000117d983 */ /* 0x000f280000100800 */
[----:B------:R-:W5:Y:S04]  /*1280*/  LDG.E.U8 R10, desc[UR4][R10.64] ;  /* 0x000000040a0a7981 */ /* 0x000f68000c1e1100 */
[----:B0-----:R-:W3:Y:S04]  /*1290*/  @P1 LDL R19, [R1+0xc] ;  /* 0x00000c0001131983 */ /* 0x001ee80000100800 */
[----:B------:R-:W-:Y:S01]  /*12a0*/  @!P2 STL [R1], R4 ;  /* 0x000000040100a387 */ /* 0x000fe20000100800 */
[----:B--2---:R-:W-:-:S05]  /*12b0*/  @P1 FADD R28, R28, R27 ;  /* 0x0000001b1c1c1221 */ /* 0x004fca0000000000 */
[----:B------:R-:W-:Y:S04]  /*12c0*/  @P1 STL [R1+0x8], R28 ;  /* 0x0000081c01001387 */ /* 0x000fe80000100800 */
[----:B------:R0:W-:Y:S04]  /*12d0*/  @!P0 STL [R1+0x10], R2 ;  /* 0x0000100201008387 */ /* 0x0001e80000100800 */
[----:B------:R-:W2:Y:S01]  /*12e0*/  @P0 LDL R25, [R1+0x10] ;  /* 0x0000100001190983 */ /* 0x000ea20000100800 */
[----:B0-----:R-:W-:-:S05]  /*12f0*/  @P5 IMAD.WIDE R2, R17, 0x4, R14 ;  /* 0x0000000411025825 */ /* 0x001fca00078e020e */
[----:B------:R-:W2:Y:S01]  /*1300*/  @P5 LDG.E R4, desc[UR4][R2.64+0x18] ;  /* 0x0000180402045981 */ /* 0x000ea2000c1e1900 */
[----:B---3--:R-:W-:-:S03]  /*1310*/  @P1 FADD R27, R12, R19 ;  /* 0x000000130c1b1221 */ /* 0x008fc60000000000 */
[----:B------:R-:W3:Y:S04]  /*1320*/  @!P2 LDL R12, [R1] ;  /* 0x00000000010ca983 */ /* 0x000ee80000100800 */
[----:B------:R-:W3:Y:S01]  /*1330*/  @!P2 LDL R19, [R1+0x8] ;  /* 0x000008000113a983 */ /* 0x000ee20000100800 */
[----:B-----5:R-:W-:Y:S01]  /*1340*/  ISETP.NE.AND P4, PT, R10, RZ, PT ;  /* 0x000000ff0a00720c */ /* 0x020fe20003f85270 */
[----:B----4-:R-:W-:-:S05]  /*1350*/  @!P5 FADD R23, R29, R23 ;  /* 0x000000171d17d221 */ /* 0x010fca0000000000 */
[----:B------:R-:W-:Y:S04]  /*1360*/  @!P5 STL [R1+0x4], R23 ;  /* 0x000004170100d387 */ /* 0x000fe80000100800 */
[----:B------:R0:W-:Y:S03]  /*1370*/  @P1 STL [R1+0xc], R27 ;  /* 0x00000c1b01001387 */ /* 0x0001e60000100800 */
[----:B------:R-:W-:Y:S01]  /*1380*/  @!P4 IMAD R11, R5, 0x13, RZ ;  /* 0x00000013050bc824 */ /* 0x000fe200078e02ff */
[----:B------:R-:W4:Y:S04]  /*1390*/  @!P2 LDL R24, [R1+0xc] ;  /* 0x00000c000118a983 */ /* 0x000f280000100800 */
[----:B------:R-:W5:Y:S01]  /*13a0*/  @P5 LDL R23, [R1+0x4] ;  /* 0x0000040001175983 */ /* 0x000f620000100800 */
[----:B------:R-:W-:-:S03]  /*13b0*/  @!P4 IMAD.WIDE R10, R11, 0x4, R14 ;  /* 0x000000040b0ac825 */ /* 0x000fc600078e020e */
[----:B0-----:R-:W4:Y:S04]  /*13c0*/  @!P2 LDL R27, [R1] ;  /* 0x00000000011ba983 */ /* 0x001f280000100800 */
[----:B------:R-:W4:Y:S04]  /*13d0*/  @!P4 LDG.E R28, desc[UR4][R10.64+0x28] ;  /* 0x000028040a1cc981 */ /* 0x000f28000c1e1900 */
[----:B------:R-:W-:Y:S04]  /*13e0*/  @P2 STL [R1], R16 ;  /* 0x0000001001002387 */ /* 0x000fe80000100800 */
[----:B------:R-:W4:Y:S01]  /*13f0*/  @P2 LDL R2, [R1] ;  /* 0x0000000001022983 */ /* 0x000f220000100800 */
[----:B--2---:R-:W-:-:S05]  /*1400*/  @P0 FADD R0, R25, -R0 ;  /* 0x8000000019000221 */ /* 0x004fca0000000000 */
[----:B------:R0:W-:Y:S04]  /*1410*/  @P0 STL [R1+0x10], R0 ;  /* 0x0000100001000387 */ /* 0x0001e80000100800 */
[----:B------:R-:W2:Y:S01]  /*1420*/  @!P4 LDL R25, [R1+0x10] ;  /* 0x000010000119c983 */ /* 0x000ea20000100800 */
[----:B---3--:R-:W-:-:S05]  /*1430*/  @!P2 FADD R12, R19, R12 ;  /* 0x0000000c130ca221 */ /* 0x008fca0000000000 */
[----:B------:R1:W-:Y:S04]  /*1440*/  @!P2 STL [R1+0x8], R12 ;  /* 0x0000080c0100a387 */ /* 0x0003e80000100800 */
[----:B------:R-:W3:Y:S01]  /*1450*/  @P2 LDL R5, [R1+0x8] ;  /* 0x0000080001052983 */ /* 0x000ee20000100800 */
[----:B-----5:R-:W-:-:S03]  /*1460*/  @P5 FADD R19, R4, R23 ;  /* 0x0000001704135221 */ /* 0x020fc60000000000 */
[----:B------:R-:W5:Y:S01]  /*1470*/  @P2 LDL R23, [R1] ;  /* 0x0000000001172983 */ /* 0x000f620000100800 */
[----:B----4-:R-:W-:-:S03]  /*1480*/  @!P2 FADD R27, -R27, R24 ;  /* 0x000000181b1ba221 */ /* 0x010fc60000000100 */
[----:B------:R-:W-:Y:S04]  /*1490*/  @!P3 STL [R1], R20 ;  /* 0x000000140100b387 */ /* 0x000fe80000100800 */
[----:B------:R4:W-:Y:S04]  /*14a0*/  @P5 STL [R1+0x4], R19 ;  /* 0x0000041301005387 */ /* 0x0009e80000100800 */
[----:B------:R-:W5:Y:S04]  /*14b0*/  @!P3 LDL R24, [R1] ;  /* 0x000000000118b983 */ /* 0x000f680000100800 */
[----:B0-----:R-:W5:Y:S04]  /*14c0*/  @!P3 LDL R0, [R1] ;  /* 0x000000000100b983 */ /* 0x001f680000100800 */
[----:B------:R-:W2:Y:S04]  /*14d0*/  @!P4 LDL R3, [R1+0x4] ;  /* 0x000004000103c983 */ /* 0x000ea80000100800 */
[----:B------:R0:W-:Y:S04]  /*14e0*/  @P3 STL [R1], R26 ;  /* 0x0000001a01003387 */ /* 0x0001e80000100800 */
[----:B------:R-:W5:Y:S04]  /*14f0*/  @P3 LDL R10, [R1] ;  /* 0x00000000010a3983 */ /* 0x000f680000100800 */
[----:B------:R-:W5:Y:S04]  /*1500*/  @P3 LDL R11, [R1] ;  /* 0x00000000010b3983 */ /* 0x000f680000100800 */
[----:B------:R-:W-:Y:S04]  /*1510*/  @!P5 STL [R1], R29 ;  /* 0x0000001d0100d387 */ /* 0x000fe80000100800 */
[----:B-1----:R-:W5:Y:S04]  /*1520*/  @!P5 LDL R12, [R1] ;  /* 0x00000000010cd983 */ /* 0x002f680000100800 */
[----:B------:R-:W5:Y:S04]  /*1530*/  @!P5 LDL R16, [R1] ;  /* 0x000000000110d983 */ /* 0x000f680000100800 */
[----:B------:R-:W-:Y:S04]  /*1540*/  @P5 STL [R1], R4 ;  /* 0x0000000401005387 */ /* 0x000fe80000100800 */
[----:B----4-:R-:W4:Y:S04]  /*1550*/  @P5 LDL R19, [R1] ;  /* 0x0000000001135983 */ /* 0x010f280000100800 */
[----:B------:R-:W4:Y:S04]  /*1560*/  @P5 LDL R20, [R1] ;  /* 0x0000000001145983 */ /* 0x000f280000100800 */
[----:B------:R-:W-:Y:S04]  /*1570*/  @!P4 STL [R1], R28 ;  /* 0x0000001c0100c387 */ /* 0x000fe80000100800 */
[----:B0-----:R-:W5:Y:S04]  /*1580*/  @!P4 LDL R26, [R1] ;  /* 0x00000000011ac983 */ /* 0x001f680000100800 */
[----:B------:R0:W-:Y:S02]  /*1590*/  @!P2 STL [R1+0xc], R27 ;  /* 0x00000c1b0100a387 */ /* 0x0001e40000100800 */
[----:B0-----:R-:W-:-:S02]  /*15a0*/  IADD3 R27, PT, PT, R7, R22, R21 ;  /* 0x00000016071b7210 */ /* 0x001fc40007ffe015 */
[----:B------:R-:W4:Y:S02]  /*15b0*/  @!P4 LDL R21, [R1] ;  /* 0x000000000115c983 */ /* 0x000f240000100800 */
[----:B------:R-:W-:Y:S01]  /*15c0*/  IADD3 R4, P0, PT, R27, UR6, RZ ;  /* 0x000000061b047c10 */ /* 0x000fe2000ff1e0ff */
[----:B---3--:R-:W-:-:S03]  /*15d0*/  @P2 FADD R29, R5, R2 ;  /* 0x00000002051d2221 */ /* 0x008fc60000000000 */
[----:B------:R-:W-:-:S05]  /*15e0*/  LEA.HI.X.SX32 R5, R27, UR7, 0x1, P0 ;  /* 0x000000071b057c11 */ /* 0x000fca00080f0eff */
[----:B------:R-:W3:Y:S01]  /*15f0*/  LDG.E.U8 R4, desc[UR4][R4.64] ;  /* 0x0000000404047981 */ /* 0x000ee2000c1e1100 */
[----:B--2---:R-:W-:Y:S01]  /*1600*/  @!P4 FADD R28, R28, R3 ;  /* 0x000000031c1cc221 */ /* 0x004fe20000000000 */
[----:B------:R-:W-:-:S04]  /*1610*/  @P4 IMAD.WIDE R2, R17, 0x4, R14 ;  /* 0x0000000411024825 */ /* 0x000fc800078e020e */
[----:B------:R-:W-:Y:S04]  /*1620*/  @!P4 STL [R1+0x4], R28 ;  /* 0x0000041c0100c387 */ /* 0x000fe80000100800 */
[----:B------:R0:W2:Y:S01]  /*1630*/  @P4 LDG.E R2, desc[UR4][R2.64+0x34] ;  /* 0x0000340402024981 */ /* 0x0000a2000c1e1900 */
[----:B-----5:R-:W-:-:S03]  /*1640*/  @!P4 FADD R26, R26, R25 ;  /* 0x000000191a1ac221 */ /* 0x020fc60000000000 */
[----:B------:R-:W5:Y:S04]  /*1650*/  @P4 LDL R25, [R1+0x4] ;  /* 0x0000040001194983 */ /* 0x000f680000100800 */
[----:B------:R-:W-:Y:S01]  /*1660*/  @!P4 STL [R1+0x10], R26 ;  /* 0x0000101a0100c387 */ /* 0x000fe20000100800 */
[----:B---3--:R-:W-:-:S03]  /*1670*/  ISETP.NE.AND P0, PT, R4, RZ, PT ;  /* 0x000000ff0400720c */ /* 0x008fc60003f05270 */
[----:B------:R-:W3:Y:S10]  /*1680*/  @P4 LDL R4, [R1+0x10] ;  /* 0x0000100001044983 */ /* 0x000ef40000100800 */
[----:B0-----:R-:W-:-:S02]  /*1690*/  @!P0 IMAD R3, R27, 0x13, RZ ;  /* 0x000000131b038824 */ /* 0x001fc400078e02ff */
[----:B------:R-:W4:Y:S04]  /*16a0*/  @P2 LDL R27, [R1+0xc] ;  /* 0x00000c00011b2983 */ /* 0x000f280000100800 */
[----:B--2---:R0:W-:Y:S04]  /*16b0*/  @P4 STL [R1], R2 ;  /* 0x0000000201004387 */ /* 0x0041e80000100800 */
[----:B------:R-:W3:Y:S01]  /*16c0*/  @P4 LDL R28, [R1] ;  /* 0x00000000011c4983 */ /* 0x000ee20000100800 */
[----:B-----5:R-:W-:Y:S01]  /*16d0*/  @P4 FADD R25, R2, R25 ;  /* 0x0000001902194221 */ /* 0x020fe20000000000 */
[----:B0-----:R-:W-:-:S05]  /*16e0*/  @!P0 IMAD.WIDE R2, R3, 0x4, R14 ;  /* 0x0000000403028825 */ /* 0x001fca00078e020e */
[----:B------:R-:W2:Y:S04]  /*16f0*/  @!P0 LDG.E R5, desc[UR4][R2.64+0x2c] ;  /* 0x00002c0402058981 */ /* 0x000ea8000c1e1900 */
[----:B------:R0:W-:Y:S04]  /*1700*/  @P2 STL [R1+0x8], R29 ;  /* 0x0000081d01002387 */ /* 0x0001e80000100800 */
[----:B------:R-:W-:Y:S04]  /*1710*/  @P4 STL [R1+0x4], R25 ;  /* 0x0000041901004387 */ /* 0x000fe80000100800 */
[----:B0-----:R-:W5:Y:S01]  /*1720*/  @!P3 LDL R29, [R1+0x8] ;  /* 0x00000800011db983 */ /* 0x001f620000100800 */
[----:B---3--:R-:W-:-:S03]  /*1730*/  @P4 FADD R26, R28, R4 ;  /* 0x000000041c1a4221 */ /* 0x008fc60000000000 */
[----:B------:R-:W3:Y:S01]  /*1740*/  @!P0 LDL R4, [R1+0x4] ;  /* 0x0000040001048983 */ /* 0x000ee20000100800 */
[----:B----4-:R-:W-:-:S03]  /*1750*/  @P2 FADD R28, -R23, R27 ;  /* 0x0000001b171c2221 */ /* 0x010fc60000000100 */
[----:B------:R-:W4:Y:S04]  /*1760*/  @P4 LDL R23, [R1] ;  /* 0x0000000001174983 */ /* 0x000f280000100800 */
[----:B------:R0:W-:Y:S04]  /*1770*/  @P4 STL [R1+0x10], R26 ;  /* 0x0000101a01004387 */ /* 0x0001e80000100800 */
[----:B------:R-:W4:Y:S04]  /*1780*/  @!P0 LDL R27, [R1+0x10] ;  /* 0x00001000011b8983 */ /* 0x000f280000100800 */
[----:B--2---:R-:W-:Y:S04]  /*1790*/  @!P0 STL [R1], R5 ;  /* 0x0000000501008387 */ /* 0x004fe80000100800 */
[----:B0-----:R-:W4:Y:S01]  /*17a0*/  @!P0 LDL R26, [R1] ;  /* 0x00000000011a8983 */ /* 0x001f220000100800 */
[----:B------:R-:W-:-:S04]  /*17b0*/  IADD3 R25, PT, PT, R9, R22, R6 ;  /* 0x0000001609197210 */ /* 0x000fc80007ffe006 */
[----:B------:R-:W-:-:S04]  /*17c0*/  IADD3 R2, P1, PT, R25, UR6, RZ ;  /* 0x0000000619027c10 */ /* 0x000fc8000ff3e0ff */
[----:B------:R-:W-:-:S05]  /*17d0*/  LEA.HI.X.SX32 R3, R25, UR7, 0x1, P1 ;  /* 0x0000000719037c11 */ /* 0x000fca00088f0eff */
[----:B------:R-:W2:Y:S01]  /*17e0*/  LDG.E.U8 R2, desc[UR4][R2.64] ;  /* 0x0000000402027981 */ /* 0x000ea2000c1e1100 */
[----:B-----5:R-:W-:-:S03]  /*17f0*/  @!P3 FADD R24, R29, -R24 ;  /* 0x800000181d18b221 */ /* 0x020fc60000000000 */
[----:B------:R0:W-:Y:S04]  /*1800*/  @P2 STL [R1+0xc], R28 ;  /* 0x00000c1c01002387 */ /* 0x0001e80000100800 */
[----:B0-----:R-:W5:Y:S01]  /*1810*/  @!P3 LDL R28, [R1+0xc] ;  /* 0x00000c00011cb983 */ /* 0x001f620000100800 */
[----:B---3--:R-:W-:Y:S01]  /*1820*/  @!P0 FADD R29, R5, R4 ;  /* 0x00000004051d8221 */ /* 0x008fe20000000000 */
[----:B------:R-:W-:-:S04]  /*1830*/  @P0 IMAD.WIDE R4, R17, 0x4, R14 ;  /* 0x0000000411040825 */ /* 0x000fc800078e020e */
[----:B------:R-:W-:Y:S04]  /*1840*/  @!P0 STL [R1+0x4], R29 ;  /* 0x0000041d01008387 */ /* 0x000fe80000100800 */
[----:B------:R-:W3:Y:S01]  /*1850*/  @P0 LDG.E R4, desc[UR4][R4.64+0x30] ;  /* 0x0000300404040981 */ /* 0x000ee2000c1e1900 */
[----:B----4-:R-:W-:-:S03]  /*1860*/  @!P0 FADD R26, -R26, R27 ;  /* 0x0000001b1a1a8221 */ /* 0x010fc60000000100 */
[----:B------:R-:W4:Y:S01]  /*1870*/  @P0 LDL R27, [R1+0x4] ;  /* 0x00000400011b0983 */ /* 0x000f220000100800 */
[----:B--2---:R-:W-:-:S03]  /*1880*/  ISETP.NE.AND P1, PT, R2, RZ, PT ;  /* 0x000000ff0200720c */ /* 0x004fc60003f25270 */
[----:B------:R-:W-:Y:S04]  /*1890*/  @!P0 STL [R1+0x10], R26 ;  /* 0x0000101a01008387 */ /* 0x000fe80000100800 */
[----:B------:R-:W2:Y:S06]  /*18a0*/  @P0 LDL R5, [R1+0x10] ;  /* 0x0000100001050983 */ /* 0x000eac0000100800 */
[----:B------:R-:W-:-:S02]  /*18b0*/  @!P1 IMAD R3, R25, 0x13, RZ ;  /* 0x0000001319039824 */ /* 0x000fc400078e02ff */
[----:B-----5:R-:W-:Y:S02]  /*18c0*/  @!P3 FADD R28, R0, R28 ;  /* 0x0000001c001cb221 */ /* 0x020fe40000000000 */
[----:B------:R-:W5:Y:S01]  /*18d0*/  @!P0 LDL R0, [R1] ;  /* 0x0000000001008983 */ /* 0x000f620000100800 */
[----:B------:R-:W-:-:S03]  /*18e0*/  @!P1 IMAD.WIDE R2, R3, 0x4, R14 ;  /* 0x0000000403029825 */ /* 0x000fc600078e020e */
[----:B------:R-:W-:Y:S04]  /*18f0*/  @!P3 STL [R1+0x8], R24 ;  /* 0x000008180100b387 */ /* 0x000fe80000100800 */
[----:B------:R-:W2:Y:S04]  /*1900*/  @!P1 LDG.E R2, desc[UR4][R2.64+0x30] ;  /* 0x0000300402029981 */ /* 0x000ea8000c1e1900 */
[----:B---3--:R0:W-:Y:S01]  /*1910*/  @P0 STL [R1], R4 ;  /* 0x0000000401000387 */ /* 0x0081e20000100800 */
[----:B----4-:R-:W-:-:S03]  /*1920*/  @P0 FADD R29, R4, R27 ;  /* 0x0000001b041d0221 */ /* 0x010fc60000000000 */
[----:B0-----:R-:W3:Y:S04]  /*1930*/  @P0 LDL R4, [R1] ;  /* 0x0000000001040983 */ /* 0x001ee80000100800 */
[----:B------:R-:W4:Y:S01]  /*1940*/  @P3 LDL R27, [R1+0x8] ;  /* 0x00000800011b3983 */ /* 0x000f220000100800 */
[----:B------:R-:W-:-:S03]  /*1950*/  IADD3 R6, PT, PT, R7, R22, R6 ;  /* 0x0000001607067210 */ /* 0x000fc60007ffe006 */
[----:B------:R0:W-:Y:S01]  /*1960*/  @P0 STL [R1+0x4], R29 ;  /* 0x0000041d01000387 */ /* 0x0001e20000100800 */
[----:B------:R-:W-:-:S03]  /*1970*/  IADD3 R24, P2, PT, R6, UR6, RZ ;  /* 0x0000000606187c10 */ /* 0x000fc6000ff5e0ff */
[----:B------:R-:W5:Y:S01]  /*1980*/  @!P1 LDL R26, [R1+0x4] ;  /* 0x00000400011a9983 */ /* 0x000f620000100800 */
[----:B------:R-:W-:-:S03]  /*1990*/  LEA.HI.X.SX32 R25, R6, UR7, 0x1, P2 ;  /* 0x0000000706197c11 */ /* 0x000fc600090f0eff */
[----:B------:R-:W5:Y:S04]  /*19a0*/  @P0 LDL R22, [R1] ;  /* 0x0000000001160983 */ /* 0x000f680000100800 */
[----:B------:R-:W5:Y:S04]  /*19b0*/  LDG.E.U8 R24, desc[UR4][R24.64] ;  /* 0x0000000418187981 */ /* 0x000f68000c1e1100 */
[----:B------:R-:W-:Y:S04]  /*19c0*/  @!P3 STL [R1+0xc], R28 ;  /* 0x00000c1c0100b387 */ /* 0x000fe80000100800 */
[----:B--2---:R-:W-:Y:S04]  /*19d0*/  @!P1 STL [R1], R2 ;  /* 0x0000000201009387 */ /* 0x004fe80000100800 */
[----:B0-----:R-:W2:Y:S04]  /*19e0*/  @!P1 LDL R29, [R1] ;  /* 0x00000000011d9983 */ /* 0x001ea80000100800 */
[----:B------:R-:W2:Y:S01]  /*19f0*/  @P3 LDL R28, [R1+0xc] ;  /* 0x00000c00011c3983 */ /* 0x000ea20000100800 */
[----:B---3--:R-:W-:Y:S01]  /*1a00*/  @P0 FADD R3, -R4, R5 ;  /* 0x0000000504030221 */ /* 0x008fe20000000100 */
[----:B------:R-:W-:-:S04]  /*1a10*/  @P1 IMAD.WIDE R4, R17, 0x4, R14 ;  /* 0x0000000411041825 */ /* 0x000fc800078e020e */
[----:B----4-:R-:W-:Y:S01]  /*1a20*/  @P3 FADD R27, R27, -R10 ;  /* 0x8000000a1b1b3221 */ /* 0x010fe20000000000 */
[----:B------:R0:W-:Y:S04]  /*1a30*/  @P0 STL [R1+0x10], R3 ;  /* 0x0000100301000387 */ /* 0x0001e80000100800 */
[----:B------:R-:W3:Y:S04]  /*1a40*/  @P1 LDG.E R10, desc[UR4][R4.64+0x2c] ;  /* 0x00002c04040a1981 */ /* 0x000ee8000c1e1900 */
[----:B------:R-:W4:Y:S01]  /*1a50*/  @!P1 LDL R5, [R1+0x10] ;  /* 0x0000100001059983 */ /* 0x000f220000100800 */
[----:B-----5:R-:W-:Y:S01]  /*1a60*/  ISETP.NE.AND P2, PT, R24, RZ, PT ;  /* 0x000000ff1800720c */ /* 0x020fe20003f45270 */
[----:B------:R-:W-:-:S05]  /*1a70*/  @!P1 FADD R4, R2, R26 ;  /* 0x0000001a02049221 */ /* 0x000fca0000000000 */
[----:B------:R-:W-:Y:S07]  /*1a80*/  @!P1 STL [R1+0x4], R4 ;  /* 0x0000040401009387 */ /* 0x000fee0000100800 */
[----:B0-----:R-:W-:Y:S02]  /*1a90*/  @!P2 IMAD R3, R6, 0x13, RZ ;  /* 0x000000130603a824 */ /* 0x001fe400078e02ff */
[----:B------:R-:W5:Y:S02]  /*1aa0*/  @!P1 LDL R6, [R1] ;  /* 0x0000000001069983 */ /* 0x000f640000100800 */
[----:B------:R-:W-:-:S04]  /*1ab0*/  @!P2 IMAD.WIDE R2, R3, 0x4, R14 ;  /* 0x000000040302a825 */ /* 0x000fc800078e020e */
[----:B--2---:R-:W-:Y:S01]  /*1ac0*/  @P3 FADD R28, R11, R28 ;  /* 0x0000001c0b1c3221 */ /* 0x004fe20000000000 */
[----:B------:R0:W-:Y:S04]  /*1ad0*/  @P3 STL [R1+0x8], R27 ;  /* 0x0000081b01003387 */ /* 0x0001e80000100800 */
[----:B------:R-:W-:Y:S04]  /*1ae0*/  @P3 STL [R1+0xc], R28 ;  /* 0x00000c1c01003387 */ /* 0x000fe80000100800 */
[----:B------:R-:W2:Y:S04]  /*1af0*/  @!P5 LDL R25, [R1+0x8] ;  /* 0x000008000119d983 */ /* 0x000ea80000100800 */
[----:B0-----:R-:W5:Y:S04]  /*1b00*/  @!P5 LDL R27, [R1+0xc] ;  /* 0x00000c00011bd983 */ /* 0x001f680000100800 */
[----:B------:R5:W5:Y:S04]  /*1b10*/  @!P2 LDG.E R2, desc[UR4][R2.64+0x34] ;  /* 0x000034040202a981 */ /* 0x000b68000c1e1900 */
[----:B---3--:R-:W-:Y:S04]  /*1b20*/  @P1 STL [R1], R10 ;  /* 0x0000000a01001387 */ /* 0x008fe80000100800 */
[----:B------:R-:W3:Y:S01]  /*1b30*/  @P1 LDL R26, [R1] ;  /* 0x00000000011a1983 */ /* 0x000ee20000100800 */
[----:B----4-:R-:W-:-:S03]  /*1b40*/  @!P1 FADD R24, R29, R5 ;  /* 0x000000051d189221 */ /* 0x010fc60000000000 */
[----:B------:R-:W4:Y:S04]  /*1b50*/  @P1 LDL R29, [R1+0x4] ;  /* 0x00000400011d1983 */ /* 0x000f280000100800 */
[----:B------:R0:W-:Y:S04]  /*1b60*/  @!P1 STL [R1+0x10], R24 ;  /* 0x0000101801009387 */ /* 0x0001e80000100800 */
[----:B------:R-:W3:Y:S01]  /*1b70*/  @P1 LDL R11, [R1+0x10] ;  /* 0x00001000010b1983 */ /* 0x000ee20000100800 */
[----:B0-----:R-:W-:-:S04]  /*1b80*/  IADD3 R24, PT, PT, R9, R18, RZ ;  /* 0x0000001209187210 */ /* 0x001fc80007ffe0ff */
[----:B------:R-:W-:-:S04]  /*1b90*/  IADD3 R4, P3, PT, R24, UR6, RZ ;  /* 0x0000000618047c10 */ /* 0x000fc8000ff7e0ff */
[----:B------:R-:W-:-:S05]  /*1ba0*/  LEA.HI.X.SX32 R5, R24, UR7, 0x1, P3 ;  /* 0x0000000718057c11 */ /* 0x000fca00098f0eff */
[----:B------:R-:W3:Y:S01]  /*1bb0*/  LDG.E.U8 R4, desc[UR4][R4.64] ;  /* 0x0000000404047981 */ /* 0x000ee2000c1e1100 */
[----:B--2---:R-:W-:Y:S01]  /*1bc0*/  @!P5 FADD R12, R25, -R12 ;  /* 0x8000000c190cd221 */ /* 0x004fe20000000000 */
[----:B-----5:R-:W-:Y:S02]  /*1bd0*/  @!P5 FADD R3, -R16, R27 ;  /* 0x0000001b1003d221 */ /* 0x020fe40000000100 */
[----:B------:R-:W2:Y:S04]  /*1be0*/  @P1 LDL R16, [R1] ;  /* 0x0000000001101983 */ /* 0x000ea80000100800 */
[----:B------:R0:W-:Y:S04]  /*1bf0*/  @!P2 STL [R1], R2 ;  /* 0x000000020100a387 */ /* 0x0001e80000100800 */
[----:B------:R-:W5:Y:S01]  /*1c00*/  @!P2 LDL R25, [R1] ;  /* 0x000000000119a983 */ /* 0x000f620000100800 */
[----:B----4-:R-:W-:-:S05]  /*1c10*/  @P1 FADD R29, R10, R29 ;  /* 0x0000001d0a1d1221 */ /* 0x010fca0000000000 */
[----:B------:R-:W-:Y:S01]  /*1c20*/  @P1 STL [R1+0x4], R29 ;  /* 0x0000041d01001387 */ /* 0x000fe20000100800 */
[----:B---3--:R-:W-:-:S03]  /*1c30*/  @P1 FADD R26, R26, R11 ;  /* 0x0000000b1a1a1221 */ /* 0x008fc60000000000 */
[----:B------:R-:W3:Y:S01]  /*1c40*/  @!P2 LDL R5, [R1+0x4] ;  /* 0x000004000105a983 */ /* 0x000ee20000100800 */
[----:B------:R-:W-:-:S03]  /*1c50*/  @P2 IMAD.WIDE R10, R17, 0x4, R14 ;  /* 0x00000004110a2825 */ /* 0x000fc600078e020e */
[----:B------:R-:W-:Y:S04]  /*1c60*/  @P1 STL [R1+0x10], R26 ;  /* 0x0000101a01001387 */ /* 0x000fe80000100800 */
[----:B------:R-:W5:Y:S04]  /*1c70*/  @!P2 LDL R28, [R1+0x10] ;  /* 0x00001000011ca983 */ /* 0x000f680000100800 */
[----:B------:R-:W4:Y:S01]  /*1c80*/  @P2 LDG.E R10, desc[UR4][R10.64+0x28] ;  /* 0x000028040a0a2981 */ /* 0x000f22000c1e1900 */
[----:B------:R-:W-:-:S03]  /*1c90*/  ISETP.NE.AND P3, PT, R4, RZ, PT ;  /* 0x000000ff0400720c */ /* 0x000fc60003f65270 */
[----:B------:R1:W-:Y:S04]  /*1ca0*/  @!P5 STL [R1+0xc], R3 ;  /* 0x00000c030100d387 */ /* 0x0003e80000100800 */
[----:B------:R-:W2:Y:S04]  /*1cb0*/  @!P2 LDL R11, [R1] ;  /* 0x00000000010ba983 */ /* 0x000ea80000100800 */
[----:B------:R-:W-:Y:S01]  /*1cc0*/  @!P5 STL [R1+0x8], R12 ;  /* 0x0000080c0100d387 */ /* 0x000fe20000100800 */
[----:B---3--:R-:W-:Y:S01]  /*1cd0*/  @!P2 FADD R5, R2, R5 ;  /* 0x000000050205a221 */ /* 0x008fe20000000000 */
[----:B0-----:R-:W-:-:S04]  /*1ce0*/  @!P3 IMAD R2, R24, 0x13, RZ ;  /* 0x000000131802b824 */ /* 0x001fc800078e02ff */
[----:B------:R-:W-:Y:S01]  /*1cf0*/  @!P2 STL [R1+0x4], R5 ;  /* 0x000004050100a387 */ /* 0x000fe20000100800 */
[----:B-----5:R-:W-:-:S03]  /*1d00*/  @!P2 FADD R28, -R25, R28 ;  /* 0x0000001c191ca221 */ /* 0x020fc60000000100 */
[----:B------:R-:W3:Y:S01]  /*1d10*/  @P2 LDL R27, [R1+0x4] ;  /* 0x00000400011b2983 */ /* 0x000ee20000100800 */
[----:B-1----:R-:W-:-:S03]  /*1d20*/  @!P3 IMAD.WIDE R2, R2, 0x4, R14 ;  /* 0x000000040202b825 */ /* 0x002fc600078e020e */
[----:B------:R0:W-:Y:S04]  /*1d30*/  @!P2 STL [R1+0x10], R28 ;  /* 0x0000101c0100a387 */ /* 0x0001e80000100800 */
[----:B----4-:R1:W-:Y:S04]  /*1d40*/  @P2 STL [R1], R10 ;  /* 0x0000000a01002387 */ /* 0x0103e80000100800 */
[----:B------:R-:W4:Y:S04]  /*1d50*/  @P5 LDL R25, [R1+0xc] ;  /* 0x00000c0001195983 */ /* 0x000f280000100800 */
[----:B0-----:R-:W5:Y:S04]  /*1d60*/  @P5 LDL R28, [R1+0x8] ;  /* 0x00000800011c5983 */ /* 0x001f680000100800 */
[----:B------:R-:W2:Y:S04]  /*1d70*/  @P2 LDL R29, [R1] ;  /* 0x00000000011d2983 */ /* 0x000ea80000100800 */
[----:B------:R-:W2:Y:S04]  /*1d80*/  @P2 LDL R26, [R1+0x10] ;  /* 0x00001000011a2983 */ /* 0x000ea80000100800 */
[----:B------:R-:W2:Y:S01]  /*1d90*/  @!P3 LDG.E R2, desc[UR4][R2.64+0x38] ;  /* 0x000038040202b981 */ /* 0x000ea2000c1e1900 */
[----:B------:R-:W-:-:S04]  /*1da0*/  IADD3 R12, PT, PT, R7, R18, RZ ;  /* 0x00000012070c7210 */ /* 0x000fc80007ffe0ff */
[----:B------:R-:W-:-:S04]  /*1db0*/  IADD3 R4, P6, PT, R12, UR6, RZ ;  /* 0x000000060c047c10 */ /* 0x000fc8000ffde0ff */
[----:B------:R-:W-:-:S05]  /*1dc0*/  LEA.HI.X.SX32 R5, R12, UR7, 0x1, P6 ;  /* 0x000000070c057c11 */ /* 0x000fca000b0f0eff */
[----:B------:R-:W2:Y:S01]  /*1dd0*/  LDG.E.U8 R4, desc[UR4][R4.64] ;  /* 0x0000000404047981 */ /* 0x000ea2000c1e1100 */
[----:B---3--:R-:W-:-:S03]  /*1de0*/  @P2 FADD R27, R10, R27 ;  /* 0x0000001b0a1b2221 */ /* 0x008fc60000000000 */
[----:B-1----:R-:W3:Y:S04]  /*1df0*/  @P2 LDL R10, [R1] ;  /* 0x00000000010a2983 */ /* 0x002ee80000100800 */
[----:B------:R-:W-:Y:S04]  /*1e00*/  @P2 STL [R1+0x4], R27 ;  /* 0x0000041b01002387 */ /* 0x000fe80000100800 */
[----:B------:R-:W3:Y:S01]  /*1e10*/  @!P3 LDL R5, [R1+0x4] ;  /* 0x000004000105b983 */ /* 0x000ee20000100800 */
[----:B----4-:R-:W-:Y:S01]  /*1e20*/  @P5 FADD R20, -R20, R25 ;  /* 0x0000001914145221 */ /* 0x010fe20000000100 */
[----:B-----5:R-:W-:Y:S01]  /*1e30*/  @P5 FADD R28, R28, -R19 ;  /* 0x800000131c1c5221 */ /* 0x020fe20000000000 */
[----:B------:R-:W-:-:S03]  /*1e40*/  @P3 IMAD.WIDE R18, R17, 0x4, R14 ;  /* 0x0000000411123825 */ /* 0x000fc600078e020e */
[----:B------:R0:W-:Y:S01]  /*1e50*/  @P5 STL [R1+0xc], R20 ;  /* 0x00000c1401005387 */ /* 0x0001e20000100800 */
[----:B--2---:R-:W-:-:S03]  /*1e60*/  @P2 FADD R26, -R29, R26 ;  /* 0x0000001a1d1a2221 */ /* 0x004fc60000000100 */
[----:B------:R3:W-:Y:S04]  /*1e70*/  @P5 STL [R1+0x8], R28 ;  /* 0x0000081c01005387 */ /* 0x0007e80000100800 */
[----:B------:R-:W-:Y:S04]  /*1e80*/  @P2 STL [R1+0x10], R26 ;  /* 0x0000101a01002387 */ /* 0x000fe80000100800 */
[----:B------:R1:W-:Y:S04]  /*1e90*/  @!P3 STL [R1], R2 ;  /* 0x000000020100b387 */ /* 0x0003e80000100800 */
[----:B------:R-:W2:Y:S04]  /*1ea0*/  @!P4 LDL R24, [R1+0x8] ;  /* 0x000008000118c983 */ /* 0x000ea80000100800 */
[----:B------:R-:W4:Y:S04]  /*1eb0*/  @!P3 LDL R25, [R1] ;  /* 0x000000000119b983 */ /* 0x000f280000100800 */
[----:B0-----:R-:W4:Y:S04]  /*1ec0*/  @!P3 LDL R20, [R1+0x10] ;  /* 0x000010000114b983 */ /* 0x001f280000100800 */
[----:B------:R-:W5:Y:S04]  /*1ed0*/  @!P3 LDL R3, [R1+0xc] ;  /* 0x00000c000103b983 */ /* 0x000f680000100800 */
[----:B------:R-:W5:Y:S04]  /*1ee0*/  @!P3 LDL R29, [R1] ;  /* 0x00000000011db983 */ /* 0x000f680000100800 */
[----:B------:R-:W5:Y:S01]  /*1ef0*/  @P3 LDG.E R18, desc[UR4][R18.64+0x44] ;  /* 0x0000440412123981 */ /* 0x000f62000c1e1900 */
[----:B------:R-:W-:Y:S01]  /*1f00*/  ISETP.NE.AND P5, PT, R4, RZ, PT ;  /* 0x000000ff0400720c */ /* 0x000fe20003fa5270 */
[----:B---3--:R-:W-:-:S05]  /*1f10*/  @!P3 FADD R28, R2, R5 ;  /* 0x00000005021cb221 */ /* 0x008fca0000000000 */
[----:B------:R-:W-:Y:S04]  /*1f20*/  @!P3 STL [R1+0x4], R28 ;  /* 0x0000041c0100b387 */ /* 0x000fe80000100800 */
[----:B------:R-:W3:Y:S01]  /*1f30*/  @P3 LDL R27, [R1+0x4] ;  /* 0x00000400011b3983 */ /* 0x000ee20000100800 */
[----:B--2---:R-:W-:Y:S01]  /*1f40*/  @!P4 FADD R4, R24, R21 ;  /* 0x000000151804c221 */ /* 0x004fe20000000000 */
[----:B----4-:R-:W-:-:S04]  /*1f50*/  @!P3 FADD R25, R25, R20 ;  /* 0x000000141919b221 */ /* 0x010fc80000000000 */
[----:B------:R0:W-:Y:S01]  /*1f60*/  @!P4 STL [R1+0x8], R4 ;  /* 0x000008040100c387 */ /* 0x0001e20000100800 */
[----:B-----5:R-:W-:Y:S01]  /*1f70*/  @!P3 FADD R5, R3, R29 ;  /* 0x0000001d0305b221 */ /* 0x020fe20000000000 */
[----:B------:R-:W-:Y:S02]  /*1f80*/  @!P5 IMAD R3, R12, 0x13, RZ ;  /* 0x000000130c03d824 */ /* 0x000fe400078e02ff */
[----:B------:R-:W-:Y:S02]  /*1f90*/  @!P3 STL [R1+0x10], R25 ;  /* 0x000010190100b387 */ /* 0x000fe40000100800 */
[----:B-1----:R-:W-:Y:S02]  /*1fa0*/  @!P5 IMAD.WIDE R2, R3, 0x4, R14 ;  /* 0x000000040302d825 */ /* 0x002fe400078e020e */
[----:B------:R-:W-:Y:S04]  /*1fb0*/  @P3 STL [R1], R18 ;  /* 0x0000001201003387 */ /* 0x000fe80000100800 */
[----:B------:R1:W-:Y:S04]  /*1fc0*/  @!P3 STL [R1+0xc], R5 ;  /* 0x00000c050100b387 */ /* 0x0003e80000100800 */
[----:B------:R-:W2:Y:S04]  /*1fd0*/  @P4 LDL R26, [R1+0x8] ;  /* 0x00000800011a4983 */ /* 0x000ea80000100800 */
[----:B------:R-:W4:Y:S04]  /*1fe0*/  @P3 LDL R19, [R1] ;  /* 0x0000000001133983 */ /* 0x000f280000100800 */
[----:B------:R-:W4:Y:S04]  /*1ff0*/  @P3 LDL R20, [R1+0x10] ;  /* 0x0000100001143983 */ /* 0x000f280000100800 */
[----:B------:R-:W5:Y:S04]  /*2000*/  @P3 LDL R21, [R1] ;  /* 0x0000000001153983 */ /* 0x000f680000100800 */
[----:B------:R-:W5:Y:S04]  /*2010*/  @P3 LDL R24, [R1+0xc] ;  /* 0x00000c0001183983 */ /* 0x000f680000100800 */
[----:B------:R-:W5:Y:S01]  /*2020*/  @!P5 LDG.E R12, desc[UR4][R2.64+0x3c] ;  /* 0x00003c04020cd981 */ /* 0x000f62000c1e1900 */
[----:B------:R-:W-:-:S04]  /*2030*/  IADD3 R9, PT, PT, R9, R8, RZ ;  /* 0x0000000809097210 */ /* 0x000fc80007ffe0ff */
[----:B0-----:R-:W-:-:S04]  /*2040*/  IADD3 R4, P6, PT, R9, UR6, RZ ;  /* 0x0000000609047c10 */ /* 0x001fc8000ffde0ff */
[----:B-1----:R-:W-:-:S05]  /*2050*/  LEA.HI.X.SX32 R5, R9, UR7, 0x1, P6 ;  /* 0x0000000709057c11 */ /* 0x002fca000b0f0eff */
[----:B------:R-:W5:Y:S01]  /*2060*/  LDG.E.U8 R4, desc[UR4][R4.64] ;  /* 0x0000000404047981 */ /* 0x000f62000c1e1100 */
[----:B------:R-:W-:-:S06]  /*2070*/  @P5 IMAD.WIDE R2, R17, 0x4, R14 ;  /* 0x0000000411025825 */ /* 0x000fcc00078e020e */
[----:B------:R-:W5:Y:S01]  /*2080*/  @P5 LDG.E R2, desc[UR4][R2.64+0x40] ;  /* 0x0000400402025981 */ /* 0x000f62000c1e1900 */
[----:B---3--:R-:W-:-:S05]  /*2090*/  @P3 FADD R18, R18, R27 ;  /* 0x0000001b12123221 */ /* 0x008fca0000000000 */
[----:B------:R-:W-:Y:S04]  /*20a0*/  @P3 STL [R1+0x4], R18 ;  /* 0x0000041201003387 */ /* 0x000fe80000100800 */
[----:B------:R-:W3:Y:S01]  /*20b0*/  @!P5 LDL R25, [R1+0x4] ;  /* 0x000004000119d983 */ /* 0x000ee20000100800 */
[----:B--2---:R-:W-:Y:S01]  /*20c0*/  @P4 FADD R26, R26, R23 ;  /* 0x000000171a1a4221 */ /* 0x004fe20000000000 */
[----:B----4-:R-:W-:-:S04]  /*20d0*/  @P3 FADD R20, R19, R20 ;  /* 0x0000001413143221 */ /* 0x010fc80000000000 */
[----:B------:R-:W-:Y:S01]  /*20e0*/  @P4 STL [R1+0x8], R26 ;  /* 0x0000081a01004387 */ /* 0x000fe20000100800 */
[----:B-----5:R-:W-:-:S03]  /*20f0*/  @P3 FADD R24, R24, R21 ;  /* 0x0000001518183221 */ /* 0x020fc60000000000 */
[----:B------:R0:W-:Y:S04]  /*2100*/  @P3 STL [R1+0x10], R20 ;  /* 0x0000101401003387 */ /* 0x0001e80000100800 */
[----:B------:R-:W-:Y:S04]  /*2110*/  @!P5 STL [R1], R12 ;  /* 0x0000000c0100d387 */ /* 0x000fe80000100800 */
[----:B------:R1:W-:Y:S04]  /*2120*/  @P3 STL [R1+0xc], R24 ;  /* 0x00000c1801003387 */ /* 0x0003e80000100800 */
[----:B------:R-:W2:Y:S04]  /*2130*/  @!P0 LDL R19, [R1+0x8] ;  /* 0x0000080001138983 */ /* 0x000ea80000100800 */
[----:B------:R-:W4:Y:S04]  /*2140*/  @!P5 LDL R23, [R1] ;  /* 0x000000000117d983 */ /* 0x000f280000100800 */
[----:B------:R-:W4:Y:S04]  /*2150*/  @!P5 LDL R28, [R1+0x10] ;  /* 0x00001000011cd983 */ /* 0x000f280000100800 */
[----:B------:R-:W5:Y:S04]  /*2160*/  @!P5 LDL R27, [R1] ;  /* 0x00000000011bd983 */ /* 0x000f680000100800 */
[----:B------:R-:W5:Y:S01]  /*2170*/  @!P5 LDL R21, [R1+0xc] ;  /* 0x00000c000115d983 */ /* 0x000f620000100800 */
[----:B------:R-:W-:-:S03]  /*2180*/  ISETP.NE.AND P3, PT, R4, RZ, PT ;  /* 0x000000ff0400720c */ /* 0x000fc60003f65270 */
[----:B------:R-:W-:Y:S04]  /*2190*/  @P5 STL [R1], R2 ;  /* 0x0000000201005387 */ /* 0x000fe80000100800 */
[----:B0-----:R-:W5:Y:S04]  /*21a0*/  @P5 LDL R20, [R1] ;  /* 0x0000000001145983 */ /* 0x001f680000100800 */
[----:B-1----:R-:W5:Y:S01]  /*21b0*/  @P5 LDL R24, [R1] ;  /* 0x0000000001185983 */ /* 0x002f620000100800 */
[----:B---3--:R-:W-:-:S05]  /*21c0*/  @!P5 FADD R4, R12, R25 ;  /* 0x000000190c04d221 */ /* 0x008fca0000000000 */
[----:B------:R0:W-:Y:S01]  /*21d0*/  @!P5 STL [R1+0x4], R4 ;  /* 0x000004040100d387 */ /* 0x0001e20000100800 */
[----:B--2---:R-:W-:Y:S01]  /*21e0*/  @!P0 FADD R0, R19, R0 ;  /* 0x0000000013008221 */ /* 0x004fe20000000000 */
[----:B------:R-:W-:Y:S02]  /*21f0*/  @!P3 IMAD R19, R9, 0x13, RZ ;  /* 0x000000130913b824 */ /* 0x000fe400078e02ff */
[----:B----4-:R-:W-:Y:S02]  /*2200*/  @!P5 FADD R28, -R23, R28 ;  /* 0x0000001c171cd221 */ /* 0x010fe40000000100 */
[----:B------:R-:W2:Y:S01]  /*2210*/  @P5 LDL R23, [R1+0x4] ;  /* 0x0000040001175983 */ /* 0x000ea20000100800 */
[----:B------:R-:W-:-:S04]  /*2220*/  @!P3 IMAD.WIDE R18, R19, 0x4, R14 ;  /* 0x000000041312b825 */ /* 0x000fc800078e020e */
[----:B-----5:R-:W-:Y:S01]  /*2230*/  @!P5 FADD R12, R21, R27 ;  /* 0x0000001b150cd221 */ /* 0x020fe20000000000 */
[----:B------:R2:W-:Y:S04]  /*2240*/  @!P0 STL [R1+0x8], R0 ;  /* 0x0000080001008387 */ /* 0x0005e80000100800 */
[----:B------:R-:W-:Y:S04]  /*2250*/  @!P5 STL [R1+0x10], R28 ;  /* 0x0000101c0100d387 */ /* 0x000fe80000100800 */
[----:B------:R1:W-:Y:S04]  /*2260*/  @!P5 STL [R1+0xc], R12 ;  /* 0x00000c0c0100d387 */ /* 0x0003e80000100800 */
[----:B------:R-:W3:Y:S04]  /*2270*/  @P0 LDL R3, [R1+0x8] ;  /* 0x0000080001030983 */ /* 0x000ee80000100800 */
[----:B------:R-:W4:Y:S04]  /*2280*/  @P5 LDL R21, [R1+0x10] ;  /* 0x0000100001155983 */ /* 0x000f280000100800 */
[----:B------:R-:W5:Y:S04]  /*2290*/  @P5 LDL R9, [R1+0xc] ;  /* 0x00000c0001095983 */ /* 0x000f680000100800 */
[----:B------:R-:W5:Y:S01]  /*22a0*/  @!P3 LDG.E R18, desc[UR4][R18.64+0x40] ;  /* 0x000040041212b981 */ /* 0x000f62000c1e1900 */
[----:B------:R-:W-:-:S04]  /*22b0*/  IADD3 R7, PT, PT, R7, R8, RZ ;  /* 0x0000000807077210 */ /* 0x000fc80007ffe0ff */
[----:B0-----:R-:W-:-:S04]  /*22c0*/  IADD3 R4, P4, PT, R7, UR6, RZ ;  /* 0x0000000607047c10 */ /* 0x001fc8000ff9e0ff */
[----:B------:R-:W-:-:S06]  /*22d0*/  LEA.HI.X.SX32 R5, R7, UR7, 0x1, P4 ;  /* 0x0000000707057c11 */ /* 0x000fcc000a0f0eff */
[----:B------:R-:W5:Y:S01]  /*22e0*/  LDG.E.U8 R5, desc[UR4][R4.64] ;  /* 0x0000000404057981 */ /* 0x000f62000c1e1100 */
[----:B--2---:R-:W-:-:S05]  /*22f0*/  @P5 FADD R0, R2, R23 ;  /* 0x0000001702005221 */ /* 0x004fca0000000000 */
[----:B------:R0:W-:Y:S01]  /*2300*/  @P5 STL [R1+0x4], R0 ;  /* 0x0000040001005387 */ /* 0x0001e20000100800 */
[----:B---3--:R-:W-:Y:S01]  /*2310*/  @P0 FADD R22, R3, R22 ;  /* 0x0000001603160221 */ /* 0x008fe20000000000 */
[----:B----4-:R-:W-:Y:S02]  /*2320*/  @P5 FADD R20, -R20, R21 ;  /* 0x0000001514145221 */ /* 0x010fe40000000100 */
[----:B------:R-:W0:Y:S01]  /*2330*/  @!P3 LDL R21, [R1+0x4] ;  /* 0x000004000115b983 */ /* 0x000e220000100800 */
[----:B-----5:R-:W-:Y:S01]  /*2340*/  @P5 FADD R8, R9, R24 ;  /* 0x0000001809085221 */ /* 0x020fe20000000000 */
[----:B------:R-:W-:Y:S02]  /*2350*/  @P3 IMAD.WIDE R2, R17, 0x4, R14 ;  /* 0x0000000411023825 */ /* 0x000fe400078e020e */
[----:B------:R-:W-:Y:S04]  /*2360*/  @P0 STL [R1+0x8], R22 ;  /* 0x0000081601000387 */ /* 0x000fe80000100800 */
[----:B------:R-:W-:Y:S04]  /*2370*/  @P5 STL [R1+0x10], R20 ;  /* 0x0000101401005387 */ /* 0x000fe80000100800 */
[----:B------:R2:W-:Y:S04]  /*2380*/  @!P3 STL [R1], R18 ;  /* 0x000000120100b387 */ /* 0x0005e80000100800 */
[----:B------:R3:W-:Y:S04]  /*2390*/  @P5 STL [R1+0xc], R8 ;  /* 0x00000c0801005387 */ /* 0x0007e80000100800 */
[----:B------:R-:W4:Y:S04]  /*23a0*/  @!P1 LDL R9, [R1+0x8] ;  /* 0x0000080001099983 */ /* 0x000f280000100800 */
[----:B------:R-:W5:Y:S04]  /*23b0*/  @!P3 LDL R19, [R1] ;  /* 0x000000000113b983 */ /* 0x000f680000100800 */
[----:B------:R-:W5:Y:S04]  /*23c0*/  @!P3 LDL R4, [R1+0x10] ;  /* 0x000010000104b983 */ /* 0x000f680000100800 */
[----:B------:R-:W3:Y:S04]  /*23d0*/  @!P3 LDL R23, [R1] ;  /* 0x000000000117b983 */ /* 0x000ee80000100800 */
[----:B-1----:R-:W3:Y:S04]  /*23e0*/  @!P3 LDL R12, [R1+0xc] ;  /* 0x00000c00010cb983 */ /* 0x002ee80000100800 */
[----:B------:R-:W3:Y:S01]  /*23f0*/  @P3 LDG.E R2, desc[UR4][R2.64+0x3c] ;  /* 0x00003c0402023981 */ /* 0x000ee2000c1e1900 */
[----:B------:R-:W-:Y:S01]  /*2400*/  ISETP.NE.AND P0, PT, R5, RZ, PT ;  /* 0x000000ff0500720c */ /* 0x000fe20003f05270 */
[----:B0-----:R-:W-:-:S05]  /*2410*/  @!P3 FADD R0, R18, R21 ;  /* 0x000000151200b221 */ /* 0x001fca0000000000 */
[----:B------:R-:W-:Y:S04]  /*2420*/  @!P3 STL [R1+0x4], R0 ;  /* 0x000004000100b387 */ /* 0x000fe80000100800 */
[----:B------:R-:W3:Y:S01]  /*2430*/  @P3 LDL R21, [R1+0x4] ;  /* 0x0000040001153983 */ /* 0x000ee20000100800 */
[----:B----4-:R-:W-:Y:S02]  /*2440*/  @!P1 FADD R6, R9, -R6 ;  /* 0x8000000609069221 */ /* 0x010fe40000000000 */
[----:B------:R-:W-:Y:S02]  /*2450*/  @!P0 IMAD R9, R7, 0x13, RZ ;  /* 0x0000001307098824 */ /* 0x000fe400078e02ff */
[----:B-----5:R-:W-:Y:S01]  /*2460*/  @!P3 FADD R4, R19, R4 ;  /* 0x000000041304b221 */ /* 0x020fe20000000000 */
[----:B------:R0:W-:Y:S01]  /*2470*/  @!P1 STL [R1+0x8], R6 ;  /* 0x0000080601009387 */ /* 0x0001e20000100800 */
[----:B--2---:R-:W-:-:S04]  /*2480*/  @!P0 IMAD.WIDE R18, R9, 0x4, R14 ;  /* 0x0000000409128825 */ /* 0x004fc800078e020e */
[----:B---3--:R-:W-:Y:S01]  /*2490*/  @!P3 FADD R12, R12, -R23 ;  /* 0x800000170c0cb221 */ /* 0x008fe20000000000 */
[----:B------:R-:W-:Y:S04]  /*24a0*/  @!P3 STL [R1+0x10], R4 ;  /* 0x000010040100b387 */ /* 0x000fe80000100800 */
[----:B------:R-:W-:Y:S04]  /*24b0*/  @P3 STL [R1], R2 ;  /* 0x0000000201003387 */ /* 0x000fe80000100800 */
[----:B------:R1:W-:Y:S04]  /*24c0*/  @!P3 STL [R1+0xc], R12 ;  /* 0x00000c0c0100b387 */ /* 0x0003e80000100800 */
[----:B------:R-:W2:Y:S04]  /*24d0*/  @P1 LDL R3, [R1+0x8] ;  /* 0x0000080001031983 */ /* 0x000ea80000100800 */
[----:B------:R-:W3:Y:S04]  /*24e0*/  @P3 LDL R7, [R1] ;  /* 0x0000000001073983 */ /* 0x000ee80000100800 */
[----:B------:R-:W3:Y:S04]  /*24f0*/  @P3 LDL R8, [R1+0x10] ;  /* 0x0000100001083983 */ /* 0x000ee80000100800 */
[----:B------:R-:W0:Y:S04]  /*2500*/  @P3 LDL R20, [R1] ;  /* 0x0000000001143983 */ /* 0x000e280000100800 */
[----:B------:R-:W0:Y:S04]  /*2510*/  @P3 LDL R5, [R1+0xc] ;  /* 0x00000c0001053983 */ /* 0x000e280000100800 */
[----:B------:R-:W4:Y:S01]  /*2520*/  @!P0 LDG.E R18, desc[UR4][R18.64+0x44] ;  /* 0x0000440412128981 */ /* 0x000f22000c1e1900 */
[----:B------:R-:W-:-:S04]  /*2530*/  @P0 IMAD.WIDE R22, R17, 0x4, R14 ;  /* 0x0000000411160825 */ /* 0x000fc800078e020e */
[----:B------:R-:W-:-:S05]  /*2540*/  @P3 FADD R4, R2, R21 ;  /* 0x0000001502043221 */ /* 0x000fca0000000000 */
[----:B------:R-:W-:Y:S01]  /*2550*/  @P3 STL [R1+0x4], R4 ;  /* 0x0000040401003387 */ /* 0x000fe20000100800 */
[----:B--2---:R-:W-:Y:S01]  /*2560*/  @P1 FADD R16, R3, -R16 ;  /* 0x8000001003101221 */ /* 0x004fe20000000000 */
[----:B---3--:R-:W-:Y:S02]  /*2570*/  @P3 FADD R8, R7, R8 ;  /* 0x0000000807083221 */ /* 0x008fe40000000000 */
[----:B------:R-:W2:Y:S01]  /*2580*/  @!P0 LDL R7, [R1+0x4] ;  /* 0x0000040001078983 */ /* 0x000ea20000100800 */
[----:B0-----:R-:W-:-:S03]  /*2590*/  @P3 FADD R6, R5, -R20 ;  /* 0x8000001405063221 */ /* 0x001fc60000000000 */
[----:B------:R0:W-:Y:S04]  /*25a0*/  @P1 STL [R1+0x8], R16 ;  /* 0x0000081001001387 */ /* 0x0001e80000100800 */
[----:B------:R3:W-:Y:S04]  /*25b0*/  @P3 STL [R1+0xc], R6 ;  /* 0x00000c0601003387 */ /* 0x0007e80000100800 */
[----:B------:R5:W-:Y:S04]  /*25c0*/  @P3 STL [R1+0x10], R8 ;  /* 0x0000100801003387 */ /* 0x000be80000100800 */
[----:B------:R-:W3:Y:S04]  /*25d0*/  @!P2 LDL R0, [R1+0x8] ;  /* 0x000008000100a983 */ /* 0x000ee80000100800 */
[----:B----4-:R-:W-:Y:S04]  /*25e0*/  @!P0 STL [R1], R18 ;  /* 0x0000001201008387 */ /* 0x010fe80000100800 */
[----:B------:R-:W4:Y:S04]  /*25f0*/  @!P0 LDL R20, [R1] ;  /* 0x0000000001148983 */ /* 0x000f280000100800 */
[----:B------:R-:W5:Y:S04]  /*2600*/  @!P0 LDL R5, [R1] ;  /* 0x0000000001058983 */ /* 0x000f680000100800 */
[----:B------:R-:W4:Y:S04]  /*2610*/  @!P0 LDL R3, [R1+0xc] ;  /* 0x00000c0001038983 */ /* 0x000f280000100800 */
[----:B-1----:R-:W5:Y:S04]  /*2620*/  @!P0 LDL R12, [R1+0x10] ;  /* 0x00001000010c8983 */ /* 0x002f680000100800 */
[----:B0-----:R-:W5:Y:S01]  /*2630*/  @P0 LDG.E R16, desc[UR4][R22.64+0x38] ;  /* 0x0000380416100981 */ /* 0x001f62000c1e1900 */
[----:B--2---:R-:W-:-:S05]  /*2640*/  @!P0 FADD R2, R18, R7 ;  /* 0x0000000712028221 */ /* 0x004fca0000000000 */
[----:B------:R-:W-:Y:S04]  /*2650*/  @!P0 STL [R1+0x4], R2 ;  /* 0x0000040201008387 */ /* 0x000fe80000100800 */
[----:B------:R-:W2:Y:S01]  /*2660*/  @P0 LDL R9, [R1+0x4] ;  /* 0x0000040001090983 */ /* 0x000ea20000100800 */
[----:B---3--:R-:W-:-:S05]  /*2670*/  @!P2 FADD R0, R0, -R11 ;  /* 0x8000000b0000a221 */ /* 0x008fca0000000000 */
[----:B------:R-:W-:Y:S01]  /*2680*/  @!P2 STL [R1+0x8], R0 ;  /* 0x000008000100a387 */ /* 0x000fe20000100800 */
[----:B----4-:R-:W-:-:S03]  /*2690*/  @!P0 FADD R4, R3, -R20 ;  /* 0x8000001403048221 */ /* 0x010fc60000000000 */
[----:B------:R-:W3:Y:S01]  /*26a0*/  @P2 LDL R3, [R1+0x8] ;  /* 0x0000080001032983 */ /* 0x000ee20000100800 */
[----:B-----5:R-:W-:-:S03]  /*26b0*/  @!P0 FADD R12, -R5, R12 ;  /* 0x0000000c050c8221 */ /* 0x020fc60000000100 */
[----:B------:R-:W-:Y:S04]  /*26c0*/  @!P0 STL [R1+0xc], R4 ;  /* 0x00000c0401008387 */ /* 0x000fe80000100800 */
[----:B------:R-:W-:Y:S04]  /*26d0*/  @!P0 STL [R1+0x10], R12 ;  /* 0x0000100c01008387 */ /* 0x000fe80000100800 */
[----:B------:R0:W-:Y:S04]  /*26e0*/  @P0 STL [R1], R16 ;  /* 0x0000001001000387 */ /* 0x0001e80000100800 */
[----:B------:R-:W4:Y:S04]  /*26f0*/  @P0 LDL R18, [R1] ;  /* 0x0000000001120983 */ /* 0x000f280000100800 */
[----:B------:R-:W4:Y:S04]  /*2700*/  @P0 LDL R5, [R1+0xc] ;  /* 0x00000c0001050983 */ /* 0x000f280000100800 */
[----:B------:R-:W5:Y:S04]  /*2710*/  @P0 LDL R6, [R1] ;  /* 0x0000000001060983 */ /* 0x000f680000100800 */
[----:B------:R-:W5:Y:S01]  /*2720*/  @P0 LDL R7, [R1+0x10] ;  /* 0x0000100001070983 */ /* 0x000f620000100800 */
[----:B------:R-:W-:-:S05]  /*2730*/  IMAD.WIDE R20, R17, 0x4, R14 ;  /* 0x0000000411147825 */ /* 0x000fca00078e020e */
[----:B------:R-:W5:Y:S01]  /*2740*/  LDG.E R8, desc[UR4][R20.64+0x48] ;  /* 0x0000480414087981 */ /* 0x000f62000c1e1900 */
[----:B--2---:R-:W-:Y:S02]  /*2750*/  @P0 FADD R2, R16, R9 ;  /* 0x0000000910020221 */ /* 0x004fe40000000000 */
[----:B0-----:R-:W0:Y:S03]  /*2760*/  LDC.64 R16, c[0x0][0x388] ;  /* 0x0000e200ff107b82 */ /* 0x001e260000000a00 */
[----:B------:R-:W-:Y:S01]  /*2770*/  @P0 STL [R1+0x4], R2 ;  /* 0x0000040201000387 */ /* 0x000fe20000100800 */
[----:B---3--:R-:W-:-:S03]  /*2780*/  @P2 FADD R10, R3, -R10 ;  /* 0x8000000a030a2221 */ /* 0x008fc60000000000 */
[----:B------:R-:W2:Y:S04]  /*2790*/  LDL R3, [R1+0x4] ;  /* 0x0000040001037983 */ /* 0x000ea80000100800 */
[----:B------:R-:W-:Y:S01]  /*27a0*/  @P2 STL [R1+0x8], R10 ;  /* 0x0000080a01002387 */ /* 0x000fe20000100800 */
[----:B----4-:R-:W-:Y:S02]  /*27b0*/  @P0 FADD R0, R5, -R18 ;  /* 0x8000001205000221 */ /* 0x010fe40000000000 */
[----:B------:R-:W1:Y:S01]  /*27c0*/  LDC.64 R4, c[0x0][0x380] ;  /* 0x0000e000ff047b82 */ /* 0x000e620000000a00 */
[----:B-----5:R-:W-:Y:S02]  /*27d0*/  @P0 FADD R6, -R6, R7 ;  /* 0x0000000706060221 */ /* 0x020fe40000000100 */
[----:B------:R3:W-:Y:S04]  /*27e0*/  @P0 STL [R1+0xc], R0 ;  /* 0x00000c0001000387 */ /* 0x0007e80000100800 */
[----:B------:R-:W-:Y:S04]  /*27f0*/  @P0 STL [R1+0x10], R6 ;  /* 0x0000100601000387 */ /* 0x000fe80000100800 */
[----:B------:R-:W4:Y:S04]  /*2800*/  LDL.64 R14, [R1+0x8] ;  /* 0x00000800010e7983 */ /* 0x000f280000100a00 */
[----:B------:R-:W5:Y:S01]  /*2810*/  LDL R7, [R1+0x10] ;  /* 0x0000100001077983 */ /* 0x000f620000100800 */
[----:B-1----:R-:W-:-:S04]  /*2820*/  IMAD.WIDE R4, R13, 0x4, R4 ;  /* 0x000000040d047825 */ /* 0x002fc800078e0204 */
[----:B--2---:R-:W-:Y:S01]  /*2830*/  FADD R3, R3, R8 ;  /* 0x0000000803037221 */ /* 0x004fe20000000000 */
[----:B0-----:R-:W-:-:S04]  /*2840*/  IMAD.WIDE R8, R13, 0xc, R16 ;  /* 0x0000000c0d087825 */ /* 0x001fc800078e0210 */
[----:B------:R0:W-:Y:S04]  /*2850*/  STG.E desc[UR4][R4.64], R3 ;  /* 0x0000000304007986 */ /* 0x0001e8000c101904 */
[----:B----4-:R-:W-:Y:S04]  /*2860*/  STG.E desc[UR4][R8.64], R14 ;  /* 0x0000000e08007986 */ /* 0x010fe8000c101904 */
[----:B------:R-:W-:Y:S04]  /*2870*/  STG.E desc[UR4][R8.64+0x4], R15 ;  /* 0x0000040f08007986 */ /* 0x000fe8000c101904 */
[----:B-----5:R-:W-:Y:S04]  /*2880*/  STG.E desc[UR4][R8.64+0x8], R7 ;  /* 0x0000080708007986 */ /* 0x020fe8000c101904 */
[----:B---3--:R-:W2:Y:S01]  /*2890*/  LDG.E R0, desc[UR4][R4.64] ;  /* 0x0000000404007981 */ /* 0x008ea2000c1e1900 */
[----:B------:R-:W-:Y:S01]  /*28a0*/  HFMA2 R11, -RZ, RZ, 0.96630859375, -0.0022525787353515625 ;  /* 0x3bbb989dff0b7431 */ /* 0x000fe200000001ff */
[----:B------:R-:W-:-:S04]  /*28b0*/  MOV R17, 0x437c0000 ;  /* 0x437c000000117802 */ /* 0x000fc80000000f00 */
[----:B--2---:R-:W-:Y:S02]  /*28c0*/  FFMA.SAT R2, R0, -R11, 0.5 ;  /* 0x3f00000000027423 */ /* 0x004fe4000000280b */
[----:B------:R-:W0:Y:S02]  /*28d0*/  LDC.64 R10, c[0x0][0x390] ;  /* 0x0000e400ff0a7b82 */ /* 0x000e240000000a00 */
[----:B------:R-:W-:-:S04]  /*28e0*/  FFMA.RM R2, R2, R17, 12582913 ;  /* 0x4b40000102027423 */ /* 0x000fc80000004011 */
[----:B------:R-:W-:-:S04]  /*28f0*/  FADD R17, R2, -12583039 ;  /* 0xcb40007f02117421 */ /* 0x000fc80000000000 */
[----:B------:R-:W-:-:S04]  /*2900*/  FFMA R17, R0, -1.4426950216293334961, -R17 ;  /* 0xbfb8aa3b00117823 */ /* 0x000fc80000000811 */
[----:B------:R-:W-:-:S06]  /*2910*/  FFMA R17, R0, -1.925963033500011079e-08, R17 ;  /* 0xb2a5706000117823 */ /* 0x000fcc0000000011 */
[----:B------:R-:W1:Y:S01]  /*2920*/  MUFU.EX2 R17, R17 ;  /* 0x0000001100117308 */ /* 0x000e620000000800 */
[----:B------:R-:W-:Y:S01]  /*2930*/  SHF.L.U32 R0, R2, 0x17, RZ ;  /* 0x0000001702007819 */ /* 0x000fe200000006ff */
[----:B0-----:R-:W-:-:S04]  /*2940*/  IMAD.WIDE R2, R13, 0x4, R10 ;  /* 0x000000040d027825 */ /* 0x001fc800078e020a */
[----:B-1----:R-:W-:-:S05]  /*2950*/  FFMA R5, R0, -R17, 1 ;  /* 0x3f80000000057423 */ /* 0x002fca0000000811 */
[----:B------:R-:W-:Y:S01]  /*2960*/  STG.E desc[UR4][R2.64], R5 ;  /* 0x0000000502007986 */ /* 0x000fe2000c101904 */
[----:B------:R-:W-:Y:S05]  /*2970*/  EXIT ;  /* 0x000000000000794d */ /* 0x000fea0003800000 */
.L_x_5:
        /* <DEDUP_REMOVED lines=16> */
.L_x_57:


//--------------------- .text._Z23action_new_s_gpu_kernelPfP6float3S_PbS_ --------------------------
	.section	.text._Z23action_new_s_gpu_kernelPfP6float3S_PbS_,"ax",@progbits
	.align	128
        .global         _Z23action_new_s_gpu_kernelPfP6float3S_PbS_
        .type           _Z23action_new_s_gpu_kernelPfP6float3S_PbS_,@function
        .size           _Z23action_new_s_gpu_kernelPfP6float3S_PbS_,(.L_x_50 - _Z23action_new_s_gpu_kernelPfP6float3S_PbS_)
        .other          _Z23action_new_s_gpu_kernelPfP6float3S_PbS_,@"STO_CUDA_ENTRY STV_DEFAULT"
_Z23action_new_s_gpu_kernelPfP6float3S_PbS_:
.text._Z23action_new_s_gpu_kernelPfP6float3S_PbS_:
[----:B------:R-:W-:Y:S01]  /*0000*/  LDC R1, c[0x0][0x37c] ;  /* 0x0000df00ff017b82 */ /* 0x000fe20000000800 */
[----:B------:R-:W0:Y:S07]  /*0010*/  S2R R3, SR_TID.Y ;  /* 0x0000000000037919 */ /* 0x000e2e0000002200 */
[----:B------:R-:W1:Y:S01]  /*0020*/  LDC.64 R4, c[0x0][0x380] ;  /* 0x0000e000ff047b82 */ /* 0x000e620000000a00 */
[----:B------:R-:W2:Y:S01]  /*0030*/  LDCU.64 UR4, c[0x0][0x358] ;  /* 0x00006b00ff0477ac */ /* 0x000ea20008000a00 */
[----:B------:R-:W0:Y:S01]  /*0040*/  S2R R2, SR_CTAID.Y ;  /* 0x0000000000027919 */ /* 0x000e220000002600 */
[----:B------:R-:W3:Y:S05]  /*0050*/  S2R R7, SR_TID.X ;  /* 0x0000000000077919 */ /* 0x000eea0000002100 */
[----:B------:R-:W4:Y:S01]  /*0060*/  LDC.64 R12, c[0x0][0x388] ;  /* 0x0000e200ff0c7b82 */ /* 0x000f220000000a00 */
[----:B------:R-:W3:Y:S01]  /*0070*/  S2R R0, SR_CTAID.X ;  /* 0x0000000000007919 */ /* 0x000ee20000002500 */
[----:B------:R-:W2:Y:S01]  /*0080*/  S2R R11, SR_TID.Z ;  /* 0x00000000000b7919 */ /* 0x000ea20000002300 */
[----:B------:R-:W2:Y:S01]  /*0090*/  S2R R6, SR_CTAID.Z ;  /* 0x0000000000067919 */ /* 0x000ea20000002700 */
[----:B0-----:R-:W-:-:S04]  /*00a0*/  LEA R3, R2, R3, 0x2 ;  /* 0x0000000302037211 */ /* 0x001fc800078e10ff */
[----:B------:R-:W-:Y:S02]  /*00b0*/  SHF.L.U32 R28, R3, 0x4, RZ ;  /* 0x00000004031c7819 */ /* 0x000fe400000006ff */
[----:B---3--:R-:W-:-:S05]  /*00c0*/  LEA R7, R0, R7, 0x2 ;  /* 0x0000000700077211 */ /* 0x008fca00078e10ff */
[----:B------:R-:W-:Y:S01]  /*00d0*/  IMAD R18, R7, 0x480, R28 ;  /* 0x0000048007127824 */ /* 0x000fe200078e021c */
[----:B--2---:R-:W-:-:S04]  /*00e0*/  LEA R11, R6, R11, 0x2 ;  /* 0x0000000b060b7211 */ /* 0x004fc800078e10ff */
[----:B------:R-:W-:-:S05]  /*00f0*/  IADD3 R10, PT, PT, R11, R18, RZ ;  /* 0x000000120b0a7210 */ /* 0x000fca0007ffe0ff */
[----:B-1----:R-:W-:-:S05]  /*0100*/  IMAD.WIDE R4, R10, 0x4, R4 ;  /* 0x000000040a047825 */ /* 0x002fca00078e0204 */
[----:B------:R0:W2:Y:S01]  /*0110*/  LDG.E R0, desc[UR4][R4.64] ;  /* 0x0000000404007981 */ /* 0x0000a2000c1e1900 */
[----:B----4-:R-:W-:-:S05]  /*0120*/  IMAD.WIDE R12, R10, 0xc, R12 ;  /* 0x0000000c0a0c7825 */ /* 0x010fca00078e020c */
[----:B------:R1:W5:Y:S04]  /*0130*/  LDG.E.STRONG.SYS R8, desc[UR4][R12.64] ;  /* 0x000000040c087981 */ /* 0x000368000c1f5900 */
[----:B------:R1:W5:Y:S04]  /*0140*/  LDG.E.STRONG.SYS R6, desc[UR4][R12.64+0x4] ;  /* 0x000004040c067981 */ /* 0x000368000c1f5900 */
[----:B------:R1:W5:Y:S01]  /*0150*/  LDG.E.STRONG.SYS R2, desc[UR4][R12.64+0x8] ;  /* 0x000008040c027981 */ /* 0x000362000c1f5900 */
[C---:B------:R-:W-:Y:S01]  /*0160*/  IADD3 R21, PT, PT, R7.reuse, 0x1, RZ ;  /* 0x0000000107157810 */ /* 0x040fe20007ffe0ff */
[----:B------:R-:W-:Y:S01]  /*0170*/  BSSY.RECONVERGENT B0, `(.L_x_6) ;  /* 0x0000022000007945 */ /* 0x000fe20003800200 */
[C---:B------:R-:W-:Y:S01]  /*0180*/  IADD3 R29, PT, PT, R7.reuse, 0xf, RZ ;  /* 0x0000000f071d7810 */ /* 0x040fe20007ffe0ff */
[----:B------:R-:W-:Y:S01]  /*0190*/  IMAD R7, R7, 0x480, RZ ;  /* 0x0000048007077824 */ /* 0x000fe200078e02ff */
[----:B------:R-:W-:-:S02]  /*01a0*/  SHF.R.S32.HI R14, RZ, 0x1f, R21 ;  /* 0x0000001fff0e7819 */ /* 0x000fc40000011415 */
[----:B0-----:R-:W-:Y:S02]  /*01b0*/  SHF.R.S32.HI R4, RZ, 0x1f, R29 ;  /* 0x0000001fff047819 */ /* 0x001fe4000001141d */
[C---:B------:R-:W-:Y:S02]  /*01c0*/  IADD3 R20, PT, PT, R3.reuse, 0x1, RZ ;  /* 0x0000000103147810 */ /* 0x040fe40007ffe0ff */
[----:B------:R-:W-:Y:S02]  /*01d0*/  IADD3 R3, PT, PT, R3, 0x47, RZ ;  /* 0x0000004703037810 */ /* 0x000fe40007ffe0ff */
[----:B------:R-:W-:Y:S01]  /*01e0*/  LEA.HI R14, R14, R21, RZ, 0x4 ;  /* 0x000000150e0e7211 */ /* 0x000fe200078f20ff */
[----:B------:R-:W-:Y:S01]  /*01f0*/  IMAD.HI.U32 R9, R20, 0x38e38e4, RZ ;  /* 0x038e38e414097827 */ /* 0x000fe200078e00ff */
[----:B------:R-:W-:Y:S02]  /*0200*/  LEA.HI R4, R4, R29, RZ, 0x4 ;  /* 0x0000001d04047211 */ /* 0x000fe400078f20ff */
[----:B------:R-:W-:Y:S01]  /*0210*/  LOP3.LUT R14, R14, 0x1fffff0, RZ, 0xc0, !PT ;  /* 0x01fffff00e0e7812 */ /* 0x000fe200078ec0ff */
[----:B------:R-:W-:Y:S01]  /*0220*/  IMAD.HI.U32 R24, R3, 0x38e38e4, RZ ;  /* 0x038e38e403187827 */ /* 0x000fe200078e00ff */
[----:B------:R-:W-:-:S02]  /*0230*/  LOP3.LUT R4, R4, 0x1fffff0, RZ, 0xc0, !PT ;  /* 0x01fffff004047812 */ /* 0x000fc400078ec0ff */
[----:B------:R-:W-:Y:S01]  /*0240*/  IADD3 R25, PT, PT, R11, 0x1, RZ ;  /* 0x000000010b197810 */ /* 0x000fe20007ffe0ff */
[----:B------:R-:W-:Y:S01]  /*0250*/  IMAD R20, R9, -0x48, R20 ;  /* 0xffffffb809147824 */ /* 0x000fe200078e0214 */
[----:B------:R-:W-:Y:S01]  /*0260*/  IADD3 R19, PT, PT, R11, -0x1, RZ ;  /* 0xffffffff0b137810 */ /* 0x000fe20007ffe0ff */
[----:B------:R-:W-:Y:S01]  /*0270*/  IMAD R24, R24, -0x48, R3 ;  /* 0xffffffb818187824 */ /* 0x000fe200078e0203 */
[----:B------:R-:W-:Y:S02]  /*0280*/  IADD3 R21, PT, PT, R21, -R14, RZ ;  /* 0x8000000e15157210 */ /* 0x000fe40007ffe0ff */
[----:B------:R-:W-:Y:S02]  /*0290*/  IADD3 R29, PT, PT, R29, -R4, RZ ;  /* 0x800000041d1d7210 */ /* 0x000fe40007ffe0ff */
[----:B------:R-:W-:Y:S02]  /*02a0*/  LOP3.LUT R25, R25, 0xf, RZ, 0xc0, !PT ;  /* 0x0000000f19197812 */ /* 0x000fe400078ec0ff */
[----:B------:R-:W-:-:S02]  /*02b0*/  LOP3.LUT R19, R19, 0xf, RZ, 0xc0, !PT ;  /* 0x0000000f13137812 */ /* 0x000fc400078ec0ff */
[----:B--2---:R-:W-:-:S04]  /*02c0*/  IADD3 R5, PT, PT, R0, 0x1800000, RZ ;  /* 0x0180000000057810 */ /* 0x004fc80007ffe0ff */
[----:B------:R-:W-:-:S04]  /*02d0*/  LOP3.LUT R5, R5, 0x7f800000, RZ, 0xc0, !PT ;  /* 0x7f80000005057812 */ /* 0x000fc800078ec0ff */
[----:B------:R-:W-:Y:S01]  /*02e0*/  ISETP.GT.U32.AND P0, PT, R5, 0x1ffffff, PT ;  /* 0x01ffffff0500780c */ /* 0x000fe20003f04070 */
[----:B------:R-:W-:-:S12]  /*02f0*/  IMAD R5, R10, 0x13, RZ ;  /* 0x000000130a057824 */ /* 0x000fd800078e02ff */
[----:B-1----:R-:W-:Y:S05]  /*0300*/  @P0 BRA `(.L_x_7) ;  /* 0x0000000000100947 */ /* 0x002fea0003800000 */
[----:B------:R-:W-:-:S07]  /*0310*/  MOV R12, 0x330 ;  /* 0x00000330000c7802 */ /* 0x000fce0000000f00 */
[----:B-----5:R-:W-:Y:S05]  /*0320*/  CALL.REL.NOINC `($__internal_0_$__cuda_sm20_rcp_rn_f32_slowpath) ;  /* 0x0000000c00687944 */ /* 0x020fea0003c00000 */
[----:B------:R-:W-:Y:S01]  /*0330*/  MOV R3, R4 ;  /* 0x0000000400037202 */ /* 0x000fe20000000f00 */
[----:B------:R-:W-:Y:S06]  /*0340*/  BRA `(.L_x_8) ;  /* 0x0000000000107947 */ /* 0x000fec0003800000 */
.L_x_7:
[----:B------:R-:W0:Y:S02]  /*0350*/  MUFU.RCP R3, R0 ;  /* 0x0000000000037308 */ /* 0x000e240000001000 */
[----:B0-----:R-:W-:-:S04]  /*0360*/  FFMA R4, R0, R3, -1 ;  /* 0xbf80000000047423 */ /* 0x001fc80000000003 */
[----:B------:R-:W-:-:S04]  /*0370*/  FADD.FTZ R4, -R4, -RZ ;  /* 0x800000ff04047221 */ /* 0x000fc80000010100 */
[----:B------:R-:W-:-:S07]  /*0380*/  FFMA R3, R3, R4, R3 ;  /* 0x0000000403037223 */ /* 0x000fce0000000003 */
.L_x_8:
[----:B------:R-:W-:Y:S05]  /*0390*/  BSYNC.RECONVERGENT B0 ;  /* 0x0000000000007941 */ /* 0x000fea0003800200 */
.L_x_6:
[----:B------:R-:W0:Y:S01]  /*03a0*/  LDC.64 R12, c[0x0][0x390] ;  /* 0x0000e400ff0c7b82 */ /* 0x000e220000000a00 */
[--C-:B------:R-:W-:Y:S01]  /*03b0*/  IMAD R27, R21, 0x480, R28.reuse ;  /* 0x00000480151b7824 */ /* 0x100fe200078e021c */
[----:B------:R-:W-:Y:S01]  /*03c0*/  LEA R16, R20, R7, 0x4 ;  /* 0x0000000714107211 */ /* 0x000fe200078e20ff */
[----:B------:R-:W-:Y:S01]  /*03d0*/  IMAD R28, R29, 0x480, R28 ;  /* 0x000004801d1c7824 */ /* 0x000fe200078e021c */
[----:B------:R-:W-:Y:S01]  /*03e0*/  LOP3.LUT R17, R18, R25, RZ, 0xfc, !PT ;  /* 0x0000001912117212 */ /* 0x000fe200078efcff */
[----:B------:R-:W1:Y:S01]  /*03f0*/  LDCU.64 UR6, c[0x0][0x398] ;  /* 0x00007300ff0677ac */ /* 0x000e620008000a00 */
[C---:B------:R-:W-:Y:S02]  /*0400*/  IADD3 R15, PT, PT, R11.reuse, R27, RZ ;  /* 0x0000001b0b0f7210 */ /* 0x040fe40007ffe0ff */
[----:B------:R-:W-:Y:S02]  /*0410*/  IADD3 R23, PT, PT, R11, R28, RZ ;  /* 0x0000001c0b177210 */ /* 0x000fe40007ffe0ff */
[----:B------:R-:W-:-:S02]  /*0420*/  LEA R26, R24, R7, 0x4 ;  /* 0x00000007181a7211 */ /* 0x000fc400078e20ff */
[----:B------:R-:W-:Y:S02]  /*0430*/  IADD3 R7, PT, PT, R11, R16, RZ ;  /* 0x000000100b077210 */ /* 0x000fe40007ffe0ff */
[----:B------:R-:W-:Y:S02]  /*0440*/  LEA R20, R20, R11, 0x4 ;  /* 0x0000000b14147211 */ /* 0x000fe400078e20ff */
[----:B------:R-:W-:Y:S01]  /*0450*/  LOP3.LUT R18, R18, R19, RZ, 0xfc, !PT ;  /* 0x0000001312127212 */ /* 0x000fe200078efcff */
[----:B0-----:R-:W-:-:S04]  /*0460*/  IMAD.WIDE R22, R23, 0x4, R12 ;  /* 0x0000000417167825 */ /* 0x001fc800078e020c */
[----:B------:R-:W-:Y:S01]  /*0470*/  IMAD.WIDE R14, R15, 0x4, R12 ;  /* 0x000000040f0e7825 */ /* 0x000fe200078e020c */
[----:B------:R0:W2:Y:S01]  /*0480*/  LDG.E R9, desc[UR4][R22.64] ;  /* 0x0000000416097981 */ /* 0x0000a2000c1e1900 */
[----:B------:R-:W-:-:S03]  /*0490*/  LEA R24, R24, R11, 0x4 ;  /* 0x0000000b18187211 */ /* 0x000fc600078e20ff */
[----:B------:R3:W2:Y:S01]  /*04a0*/  LDG.E R4, desc[UR4][R14.64] ;  /* 0x000000040e047981 */ /* 0x0006a2000c1e1900 */
[----:B------:R-:W-:Y:S01]  /*04b0*/  IADD3 R11, PT, PT, R11, R26, RZ ;  /* 0x0000001a0b0b7210 */ /* 0x000fe20007ffe0ff */
[----:B0-----:R-:W-:-:S04]  /*04c0*/  IMAD.WIDE R22, R17, 0x4, R12 ;  /* 0x0000000411167825 */ /* 0x001fc800078e020c */
[----:B---3--:R-:W-:Y:S01]  /*04d0*/  IMAD.WIDE R14, R7, 0x4, R12 ;  /* 0x00000004070e7825 */ /* 0x008fe200078e020c */
[----:B------:R0:W3:Y:S03]  /*04e0*/  LDG.E R17, desc[UR4][R22.64] ;  /* 0x0000000416117981 */ /* 0x0000e6000c1e1900 */
[--C-:B------:R-:W-:Y:S02]  /*04f0*/  IMAD R7, R21, 0x480, R20.reuse ;  /* 0x0000048015077824 */ /* 0x100fe400078e0214 */
[----:B------:R-:W-:Y:S02]  /*0500*/  IMAD R20, R29, 0x480, R20 ;  /* 0x000004801d147824 */ /* 0x000fe400078e0214 */
[----:B------:R-:W-:Y:S02]  /*0510*/  IMAD R21, R21, 0x480, R24 ;  /* 0x0000048015157824 */ /* 0x000fe400078e0218 */
[----:B0-----:R-:W-:-:S04]  /*0520*/  IMAD.WIDE R22, R18, 0x4, R12 ;  /* 0x0000000412167825 */ /* 0x001fc800078e020c */
[----:B------:R-:W-:Y:S01]  /*0530*/  IMAD R29, R29, 0x480, R24 ;  /* 0x000004801d1d7824 */ /* 0x000fe200078e0218 */
[----:B------:R-:W3:Y:S04]  /*0540*/  LDG.E R18, desc[UR4][R22.64] ;  /* 0x0000000416127981 */ /* 0x000ee8000c1e1900 */
[----:B------:R0:W4:Y:S02]  /*0550*/  LDG.E R24, desc[UR4][R14.64] ;  /* 0x000000040e187981 */ /* 0x000124000c1e1900 */
[----:B0-----:R-:W-:-:S05]  /*0560*/  IMAD.WIDE R14, R11, 0x4, R12 ;  /* 0x000000040b0e7825 */ /* 0x001fca00078e020c */
[----:B------:R0:W4:Y:S02]  /*0570*/  LDG.E R11, desc[UR4][R14.64] ;  /* 0x000000040e0b7981 */ /* 0x000124000c1e1900 */
[----:B0-----:R-:W-:-:S05]  /*0580*/  IMAD.WIDE R14, R7, 0x4, R12 ;  /* 0x00000004070e7825 */ /* 0x001fca00078e020c */
[----:B------:R0:W4:Y:S01]  /*0590*/  LDG.E R7, desc[UR4][R14.64] ;  /* 0x000000040e077981 */ /* 0x000122000c1e1900 */
[----:B--2---:R-:W-:Y:S01]  /*05a0*/  FADD R4, R4, -R9 ;  /* 0x8000000904047221 */ /* 0x004fe20000000000 */
[----:B---3--:R-:W-:Y:S01]  /*05b0*/  FADD R9, R17, -R18 ;  /* 0x8000001211097221 */ /* 0x008fe20000000000 */
[----:B------:R-:W-:-:S05]  /*05c0*/  LOP3.LUT R17, R28, R25, RZ, 0xfc, !PT ;  /* 0x000000191c117212 */ /* 0x000fca00078efcff */
[----:B------:R-:W-:-:S04]  /*05d0*/  IMAD.WIDE R22, R17, 0x4, R12 ;  /* 0x0000000411167825 */ /* 0x000fc800078e020c */
[----:B----4-:R-:W-:Y:S01]  /*05e0*/  FADD R24, R24, -R11 ;  /* 0x8000000b18187221 */ /* 0x010fe20000000000 */
[----:B------:R-:W-:-:S05]  /*05f0*/  LOP3.LUT R11, R27, R25, RZ, 0xfc, !PT ;  /* 0x000000191b0b7212 */ /* 0x000fca00078efcff */
[----:B0-----:R-:W-:Y:S02]  /*0600*/  IMAD.WIDE R14, R11, 0x4, R12 ;  /* 0x000000040b0e7825 */ /* 0x001fe400078e020c */
[----:B------:R0:W2:Y:S01]  /*0610*/  LDG.E R11, desc[UR4][R22.64] ;  /* 0x00000004160b7981 */ /* 0x0000a2000c1e1900 */
[----:B------:R-:W-:-:S03]  /*0620*/  LOP3.LUT R27, R27, R19, RZ, 0xfc, !PT ;  /* 0x000000131b1b7212 */ /* 0x000fc600078efcff */
[----:B------:R3:W4:Y:S01]  /*0630*/  LDG.E R18, desc[UR4][R14.64] ;  /* 0x000000040e127981 */ /* 0x000722000c1e1900 */
[----:B0-----:R-:W-:Y:S02]  /*0640*/  LOP3.LUT R23, R16, R25, RZ, 0xfc, !PT ;  /* 0x0000001910177212 */ /* 0x001fe400078efcff */
[----:B------:R-:W-:-:S03]  /*0650*/  LOP3.LUT R17, R28, R19, RZ, 0xfc, !PT ;  /* 0x000000131c117212 */ /* 0x000fc600078efcff */
[--C-:B---3--:R-:W-:Y:S01]  /*0660*/  IMAD.WIDE R14, R23, 0x4, R12.reuse ;  /* 0x00000004170e7825 */ /* 0x108fe200078e020c */
[----:B------:R-:W-:Y:S02]  /*0670*/  LOP3.LUT R16, R16, R19, RZ, 0xfc, !PT ;  /* 0x0000001310107212 */ /* 0x000fe400078efcff */
[C---:B------:R-:W-:Y:S02]  /*0680*/  LOP3.LUT R23, R26.reuse, R25, RZ, 0xfc, !PT ;  /* 0x000000191a177212 */ /* 0x040fe400078efcff */
[----:B------:R-:W-:Y:S01]  /*0690*/  LOP3.LUT R19, R26, R19, RZ, 0xfc, !PT ;  /* 0x000000131a137212 */ /* 0x000fe200078efcff */
[--C-:B------:R-:W-:Y:S01]  /*06a0*/  IMAD.WIDE R26, R27, 0x4, R12.reuse ;  /* 0x000000041b1a7825 */ /* 0x100fe200078e020c */
[----:B------:R0:W3:Y:S03]  /*06b0*/  LDG.E R25, desc[UR4][R14.64] ;  /* 0x000000040e197981 */ /* 0x0000e6000c1e1900 */
[----:B------:R-:W-:-:S02]  /*06c0*/  IMAD.WIDE R28, R29, 0x4, R12 ;  /* 0x000000041d1c7825 */ /* 0x000fc400078e020c */
[----:B------:R-:W3:Y:S04]  /*06d0*/  LDG.E R26, desc[UR4][R26.64] ;  /* 0x000000041a1a7981 */ /* 0x000ee8000c1e1900 */
[----:B------:R-:W3:Y:S01]  /*06e0*/  LDG.E R28, desc[UR4][R28.64] ;  /* 0x000000041c1c7981 */ /* 0x000ee2000c1e1900 */
[----:B0-----:R-:W-:-:S05]  /*06f0*/  IMAD.WIDE R14, R20, 0x4, R12 ;  /* 0x00000004140e7825 */ /* 0x001fca00078e020c */
[----:B------:R0:W3:Y:S02]  /*0700*/  LDG.E R27, desc[UR4][R14.64] ;  /* 0x000000040e1b7981 */ /* 0x0000e4000c1e1900 */
[----:B0-----:R-:W-:-:S05]  /*0710*/  IMAD.WIDE R14, R16, 0x4, R12 ;  /* 0x00000004100e7825 */ /* 0x001fca00078e020c */
[----:B------:R0:W3:Y:S02]  /*0720*/  LDG.E R29, desc[UR4][R14.64] ;  /* 0x000000040e1d7981 */ /* 0x0000e4000c1e1900 */
[----:B0-----:R-:W-:-:S06]  /*0730*/  IMAD.WIDE R14, R21, 0x4, R12 ;  /* 0x00000004150e7825 */ /* 0x001fcc00078e020c */
[----:B------:R-:W3:Y:S01]  /*0740*/  LDG.E R14, desc[UR4][R14.64] ;  /* 0x000000040e0e7981 */ /* 0x000ee2000c1e1900 */
[----:B------:R-:W-:-:S04]  /*0750*/  IMAD.WIDE R16, R17, 0x4, R12 ;  /* 0x0000000411107825 */ /* 0x000fc800078e020c */
[--C-:B------:R-:W-:Y:S02]  /*0760*/  IMAD.WIDE R22, R23, 0x4, R12.reuse ;  /* 0x0000000417167825 */ /* 0x100fe400078e020c */
[----:B------:R-:W3:Y:S02]  /*0770*/  LDG.E R16, desc[UR4][R16.64] ;  /* 0x0000000410107981 */ /* 0x000ee4000c1e1900 */
[----:B------:R-:W-:-:S06]  /*0780*/  IMAD.WIDE R20, R10, 0x4, R12 ;  /* 0x000000040a147825 */ /* 0x000fcc00078e020c */
[----:B------:R-:W3:Y:S04]  /*0790*/  LDG.E R20, desc[UR4][R20.64] ;  /* 0x0000000414147981 */ /* 0x000ee8000c1e1900 */
[----:B------:R0:W3:Y:S02]  /*07a0*/  LDG.E R17, desc[UR4][R22.64] ;  /* 0x0000000416117981 */ /* 0x0000e4000c1e1900 */
[----:B0-----:R-:W-:-:S05]  /*07b0*/  IMAD.WIDE R22, R19, 0x4, R12 ;  /* 0x0000000413167825 */ /* 0x001fca00078e020c */
[----:B------:R-:W3:Y:S01]  /*07c0*/  LDG.E R19, desc[UR4][R22.64] ;  /* 0x0000000416137981 */ /* 0x000ee2000c1e1900 */
[----:B-1----:R-:W-:-:S04]  /*07d0*/  IADD3 R12, P0, PT, R10, UR6, RZ ;  /* 0x000000060a0c7c10 */ /* 0x002fc8000ff1e0ff */
[----:B------:R-:W-:-:S05]  /*07e0*/  LEA.HI.X.SX32 R13, R10, UR7, 0x1, P0 ;  /* 0x000000070a0d7c11 */ /* 0x000fca00080f0eff */
[----:B------:R-:W3:Y:S01]  /*07f0*/  LDG.E.U8 R12, desc[UR4][R12.64] ;  /* 0x000000040c0c7981 */ /* 0x000ee2000c1e1100 */
[--C-:B------:R-:W-:Y:S01]  /*0800*/  FFMA R15, R4, 2, R7.reuse ;  /* 0x40000000040f7823 */ /* 0x100fe20000000007 */
[----:B------:R-:W-:Y:S01]  /*0810*/  FFMA R24, R24, 2, R7 ;  /* 0x4000000018187823 */ /* 0x000fe20000000007 */
[----:B----4-:R-:W-:-:S04]  /*0820*/  FFMA R4, R9, 2, R18 ;  /* 0x4000000009047823 */ /* 0x010fc80000000012 */
[----:B--2---:R-:W-:-:S04]  /*0830*/  FADD R10, R11, R4 ;  /* 0x000000040b0a7221 */ /* 0x004fc80000000000 */
[----:B---3--:R-:W-:Y:S01]  /*0840*/  FADD R10, R25, R10 ;  /* 0x0000000a190a7221 */ /* 0x008fe20000000000 */
[----:B------:R-:W-:-:S04]  /*0850*/  FADD R24, R27, R24 ;  /* 0x000000181b187221 */ /* 0x000fc80000000000 */
[----:B------:R-:W-:-:S04]  /*0860*/  FADD R24, R25, R24 ;  /* 0x0000001819187221 */ /* 0x000fc80000000000 */
[----:B------:R-:W-:Y:S01]  /*0870*/  FADD R7, R29, R24 ;  /* 0x000000181d077221 */ /* 0x000fe20000000000 */
[----:B------:R-:W-:-:S04]  /*0880*/  FADD R15, R14, R15 ;  /* 0x0000000f0e0f7221 */ /* 0x000fc80000000000 */
[----:B------:R-:W-:-:S04]  /*0890*/  FADD R15, R18, R15 ;  /* 0x0000000f120f7221 */ /* 0x000fc80000000000 */
[----:B------:R-:W-:Y:S01]  /*08a0*/  FADD R4, R26, R15 ;  /* 0x0000000f1a047221 */ /* 0x000fe20000000000 */
[----:B------:R-:W-:-:S03]  /*08b0*/  FADD R7, -R14, R7 ;  /* 0x000000070e077221 */ /* 0x000fc60000000100 */
[----:B------:R-:W-:-:S04]  /*08c0*/  FADD R27, -R27, R4 ;  /* 0x000000041b1b7221 */ /* 0x000fc80000000100 */
[C---:B------:R-:W-:Y:S01]  /*08d0*/  FADD R4, -R28.reuse, R27 ;  /* 0x0000001b1c047221 */ /* 0x040fe20000000100 */
[----:B------:R-:W-:Y:S01]  /*08e0*/  FADD R9, R17, R10 ;  /* 0x0000000a11097221 */ /* 0x000fe20000000000 */
[----:B------:R-:W-:-:S03]  /*08f0*/  FADD R28, -R28, R7 ;  /* 0x000000071c1c7221 */ /* 0x000fc60000000100 */
[----:B------:R-:W-:Y:S01]  /*0900*/  FADD R9, -R26, R9 ;  /* 0x000000091a097221 */ /* 0x000fe20000000100 */
[----:B------:R-:W-:Y:S01]  /*0910*/  FADD R11, -R11, R4 ;  /* 0x000000040b0b7221 */ /* 0x000fe20000000100 */
[----:B------:R-:W-:Y:S02]  /*0920*/  FADD R28, -R17, R28 ;  /* 0x0000001c111c7221 */ /* 0x000fe40000000100 */
[C---:B------:R-:W-:Y:S01]  /*0930*/  FADD R4, -R16.reuse, R9 ;  /* 0x0000000910047221 */ /* 0x040fe20000000100 */
[----:B------:R-:W-:Y:S01]  /*0940*/  FADD R11, -R16, R11 ;  /* 0x0000000b100b7221 */ /* 0x000fe20000000100 */
[----:B------:R-:W-:Y:S02]  /*0950*/  FMUL R7, R20, 0.15999999642372131348 ;  /* 0x3e23d70a14077820 */ /* 0x000fe40000400000 */
[----:B------:R-:W-:Y:S01]  /*0960*/  FADD R4, -R29, R4 ;  /* 0x000000041d047221 */ /* 0x000fe20000000100 */
[----:B------:R-:W-:-:S03]  /*0970*/  FADD R9, -R19, R28 ;  /* 0x0000001c13097221 */ /* 0x000fc60000000100 */
[----:B------:R-:W-:Y:S01]  /*0980*/  FADD R19, -R19, R4 ;  /* 0x0000000413137221 */ /* 0x000fe20000000100 */
[C---:B-----5:R-:W-:Y:S01]  /*0990*/  FFMA R8, R7.reuse, R11, R8 ;  /* 0x0000000b07087223 */ /* 0x060fe20000000008 */
[C---:B------:R-:W-:Y:S02]  /*09a0*/  FFMA R4, R7.reuse, R9, R6 ;  /* 0x0000000907047223 */ /* 0x040fe40000000006 */
[----:B------:R-:W-:Y:S01]  /*09b0*/  FFMA R2, R7, R19, R2 ;  /* 0x0000001307027223 */ /* 0x000fe20000000002 */
[-C--:B------:R-:W-:Y:S01]  /*09c0*/  FFMA R8, R8, R3.reuse, RZ ;  /* 0x0000000308087223 */ /* 0x080fe200000000ff */
[-C--:B------:R-:W-:Y:S02]  /*09d0*/  FFMA R4, R4, R3.reuse, 9.9999997473787516356e-05 ;  /* 0x38d1b71704047423 */ /* 0x080fe40000000003 */
[----:B------:R-:W-:Y:S01]  /*09e0*/  FFMA R6, R2, R3, RZ ;  /* 0x0000000302067223 */ /* 0x000fe200000000ff */
[----:B------:R-:W-:Y:S01]  /*09f0*/  FMUL R15, R8, R8 ;  /* 0x00000008080f7220 */ /* 0x000fe20000400000 */
[----:B------:R-:W-:Y:S01]  /*0a00*/  FMUL R10, R4, R4 ;  /* 0x00000004040a7220 */ /* 0x000fe20000400000 */
[----:B------:R-:W-:-:S02]  /*0a10*/  HFMA2 R14, -RZ, RZ, 1.291015625, -0.052093505859375 ;  /* 0x3d2aaaabff0e7431 */ /* 0x000fc400000001ff */
[----:B------:R-:W-:Y:S01]  /*0a20*/  FMUL R2, R6, R6 ;  /* 0x0000000606027220 */ /* 0x000fe20000400000 */
[----:B------:R-:W-:-:S04]  /*0a30*/  FADD R7, R15, R10 ;  /* 0x0000000a0f077221 */ /* 0x000fc80000000000 */
[----:B------:R-:W-:Y:S01]  /*0a40*/  FADD R7, R2, R7 ;  /* 0x0000000702077221 */ /* 0x000fe20000000000 */
[----:B------:R-:W-:-:S03]  /*0a50*/  ISETP.NE.AND P0, PT, R12, RZ, PT ;  /* 0x000000ff0c00720c */ /* 0x000fc60003f05270 */
[----:B------:R-:W-:Y:S01]  /*0a60*/  FFMA R13, R7, -R14, 0.027777777984738349915 ;  /* 0x3ce38e39070d7423 */ /* 0x000fe2000000080e */
[----:B------:R-:W-:-:S03]  /*0a70*/  FSEL R9, RZ, 1, P0 ;  /* 0x3f800000ff097808 */ /* 0x000fc60000000000 */
[C-C-:B------:R-:W-:Y:S01]  /*0a80*/  FFMA R23, R6.reuse, 0.083333335816860198975, R13.reuse ;  /* 0x3daaaaab06177823 */ /* 0x140fe2000000000d */
[----:B------:R-:W-:Y:S01]  /*0a90*/  FFMA R25, R6, -0.083333335816860198975, R13 ;  /* 0xbdaaaaab06197823 */ /* 0x000fe2000000000d */
[C---:B------:R-:W-:Y:S02]  /*0aa0*/  FMUL R20, R2.reuse, 0.125 ;  /* 0x3e00000002147820 */ /* 0x040fe40000400000 */
[C---:B------:R-:W-:Y:S01]  /*0ab0*/  FFMA R23, R2.reuse, 0.125, R23 ;  /* 0x3e00000002177823 */ /* 0x040fe20000000017 */
[----:B------:R-:W-:Y:S01]  /*0ac0*/  FFMA R25, R2, 0.125, R25 ;  /* 0x3e00000002197823 */ /* 0x000fe20000000019 */
[----:B------:R-:W-:Y:S01]  /*0ad0*/  FMUL R9, R0, R9 ;  /* 0x0000000900097220 */ /* 0x000fe20000400000 */
[----:B------:R-:W0:Y:S01]  /*0ae0*/  LDC.64 R2, c[0x0][0x3a0] ;  /* 0x0000e800ff027b82 */ /* 0x000e220000000a00 */
[C-C-:B------:R-:W-:Y:S01]  /*0af0*/  FFMA R14, R8.reuse, 0.083333335816860198975, R13.reuse ;  /* 0x3daaaaab080e7823 */ /* 0x140fe2000000000d */
[--C-:B------:R-:W-:Y:S01]  /*0b00*/  FFMA R16, R8, -0.083333335816860198975, R13.reuse ;  /* 0xbdaaaaab08107823 */ /* 0x100fe2000000000d */
[--C-:B------:R-:W-:Y:S01]  /*0b10*/  FFMA R11, R4, 0.083333335816860198975, R13.reuse ;  /* 0x3daaaaab040b7823 */ /* 0x100fe2000000000d */
[----:B------:R-:W-:Y:S01]  /*0b20*/  FMUL R12, R10, 0.125 ;  /* 0x3e0000000a0c7820 */ /* 0x000fe20000400000 */
[----:B------:R-:W-:Y:S01]  /*0b30*/  FFMA R13, R4, -0.083333335816860198975, R13 ;  /* 0xbdaaaaab040d7823 */ /* 0x000fe2000000000d */
[----:B------:R-:W-:Y:S01]  /*0b40*/  FADD R18, R9, R9 ;  /* 0x0000000909127221 */ /* 0x000fe20000000000 */
[C---:B------:R-:W-:Y:S01]  /*0b50*/  FFMA R17, R15.reuse, 0.125, R14 ;  /* 0x3e0000000f117823 */ /* 0x040fe2000000000e */
[C---:B------:R-:W-:Y:S01]  /*0b60*/  FFMA R19, R15.reuse, 0.125, R16 ;  /* 0x3e0000000f137823 */ /* 0x040fe20000000010 */
[C-C-:B------:R-:W-:Y:S01]  /*0b70*/  FFMA R0, R10.reuse, 0.125, R20.reuse ;  /* 0x3e0000000a007823 */ /* 0x140fe20000000014 */
[C---:B------:R-:W-:Y:S01]  /*0b80*/  FFMA R21, R10.reuse, 0.125, R11 ;  /* 0x3e0000000a157823 */ /* 0x040fe2000000000b */
[C---:B------:R-:W-:Y:S01]  /*0b90*/  FFMA R20, R15.reuse, 0.125, R20 ;  /* 0x3e0000000f147823 */ /* 0x040fe20000000014 */
[----:B------:R-:W-:Y:S01]  /*0ba0*/  FFMA R12, R15, 0.125, R12 ;  /* 0x3e0000000f0c7823 */ /* 0x000fe2000000000c */
[----:B------:R-:W-:Y:S01]  /*0bb0*/  FFMA R27, R10, 0.125, R13 ;  /* 0x3e0000000a1b7823 */ /* 0x000fe2000000000d */
[C---:B------:R-:W-:Y:S01]  /*0bc0*/  FMUL R15, R18.reuse, R17 ;  /* 0x00000011120f7220 */ /* 0x040fe20000400000 */
[C---:B------:R-:W-:Y:S01]  /*0bd0*/  FMUL R17, R18.reuse, R19 ;  /* 0x0000001312117220 */ /* 0x040fe20000400000 */
[C---:B------:R-:W-:Y:S01]  /*0be0*/  FMUL R19, R18.reuse, R21 ;  /* 0x0000001512137220 */ /* 0x040fe20000400000 */
[C---:B------:R-:W-:Y:S01]  /*0bf0*/  FMUL R21, R18.reuse, R27 ;  /* 0x0000001b12157220 */ /* 0x040fe20000400000 */
[C---:B------:R-:W-:Y:S01]  /*0c00*/  FMUL R23, R18.reuse, R23 ;  /* 0x0000001712177220 */ /* 0x040fe20000400000 */
[----:B------:R-:W-:Y:S01]  /*0c10*/  FMUL R25, R18, R25 ;  /* 0x0000001912197220 */ /* 0x000fe20000400000 */
[C-C-:B------:R-:W-:Y:S01]  /*0c20*/  FFMA R27, R4.reuse, 0.083333335816860198975, R14.reuse ;  /* 0x3daaaaab041b7823 */ /* 0x140fe2000000000e */
[C---:B------:R-:W-:Y:S01]  /*0c30*/  FFMA R29, R4.reuse, -0.083333335816860198975, R14 ;  /* 0xbdaaaaab041d7823 */ /* 0x040fe2000000000e */
[C-C-:B------:R-:W-:Y:S01]  /*0c40*/  FFMA R10, R4.reuse, 0.083333335816860198975, R16.reuse ;  /* 0x3daaaaab040a7823 */ /* 0x140fe20000000010 */
[----:B------:R-:W-:Y:S01]  /*0c50*/  FFMA R18, R4, -0.083333335816860198975, R16 ;  /* 0xbdaaaaab04127823 */ /* 0x000fe20000000010 */
[C---:B------:R-:W-:Y:S01]  /*0c60*/  FADD R27, R12.reuse, R27 ;  /* 0x0000001b0c1b7221 */ /* 0x040fe20000000000 */
[C---:B------:R-:W-:Y:S01]  /*0c70*/  FADD R29, R12.reuse, R29 ;  /* 0x0000001d0c1d7221 */ /* 0x040fe20000000000 */
[C---:B------:R-:W-:Y:S01]  /*0c80*/  FADD R10, R12.reuse, R10 ;  /* 0x0000000a0c0a7221 */ /* 0x040fe20000000000 */
[----:B------:R-:W-:Y:S01]  /*0c90*/  FADD R12, R12, R18 ;  /* 0x000000120c0c7221 */ /* 0x000fe20000000000 */
[C-C-:B------:R-:W-:Y:S01]  /*0ca0*/  FFMA R18, R6.reuse, 0.083333335816860198975, R14.reuse ;  /* 0x3daaaaab06127823 */ /* 0x140fe2000000000e */
[C---:B------:R-:W-:Y:S01]  /*0cb0*/  FFMA R14, R6.reuse, -0.083333335816860198975, R14 ;  /* 0xbdaaaaab060e7823 */ /* 0x040fe2000000000e */
[C-C-:B------:R-:W-:Y:S01]  /*0cc0*/  FFMA R22, R6.reuse, 0.083333335816860198975, R16.reuse ;  /* 0x3daaaaab06167823 */ /* 0x140fe20000000010 */
[----:B------:R-:W-:Y:S01]  /*0cd0*/  FFMA R24, R6, -0.083333335816860198975, R16 ;  /* 0xbdaaaaab06187823 */ /* 0x000fe20000000010 */
[C---:B------:R-:W-:Y:S01]  /*0ce0*/  FADD R16, R20.reuse, R18 ;  /* 0x0000001214107221 */ /* 0x040fe20000000000 */
[C---:B------:R-:W-:Y:S01]  /*0cf0*/  FADD R14, R20.reuse, R14 ;  /* 0x0000000e140e7221 */ /* 0x040fe20000000000 */
[----:B------:R-:W-:Y:S01]  /*0d00*/  FADD R18, R20, R22 ;  /* 0x0000001614127221 */ /* 0x000fe20000000000 */
[----:B0-----:R-:W-:-:S04]  /*0d10*/  IMAD.WIDE R2, R5, 0x4, R2 ;  /* 0x0000000405027825 */ /* 0x001fc800078e0202 */
[----:B------:R-:W-:Y:S01]  /*0d20*/  FADD R20, R20, R24 ;  /* 0x0000001814147221 */ /* 0x000fe20000000000 */
        /* <DEDUP_REMOVED lines=8> */
[----:B------:R-:W-:-:S04]  /*0db0*/  FMUL R0, R4, 0.25 ;  /* 0x3e80000004007820 */ /* 0x000fc80000400000 */
[CC--:B------:R-:W-:Y:S01]  /*0dc0*/  FFMA R26, R6.reuse, R0.reuse, R13 ;  /* 0x00000000061a7223 */ /* 0x0c0fe2000000000d */
[CC--:B------:R-:W-:Y:S01]  /*0dd0*/  FFMA R24, R6.reuse, -R0.reuse, R11 ;  /* 0x8000000006187223 */ /* 0x0c0fe2000000000b */
[CC--:B------:R-:W-:Y:S01]  /*0de0*/  FFMA R22, R6.reuse, -R0.reuse, R5 ;  /* 0x8000000006167223 */ /* 0x0c0fe20000000005 */
[----:B------:R-:W-:Y:S01]  /*0df0*/  FFMA R0, R6, R0, R28 ;  /* 0x0000000006007223 */ /* 0x000fe2000000001c */
[----:B------:R-:W-:Y:S01]  /*0e00*/  MOV R28, 0x3f000000 ;  /* 0x3f000000001c7802 */ /* 0x000fe20000000f00 */
[----:B------:R-:W-:Y:S01]  /*0e10*/  FMUL R11, R8, 0.25 ;  /* 0x3e800000080b7820 */ /* 0x000fe20000400000 */
[----:B------:R-:W-:-:S03]  /*0e20*/  FMUL R5, R6, 0.25 ;  /* 0x3e80000006057820 */ /* 0x000fc60000400000 */
[----:B------:R-:W-:Y:S01]  /*0e30*/  FFMA R28, R7, -R28, 0.3333333432674407959 ;  /* 0x3eaaaaab071c7423 */ /* 0x000fe2000000081c */
[CC--:B------:R-:W-:Y:S01]  /*0e40*/  FFMA R6, R4.reuse, R11.reuse, R27 ;  /* 0x0000000b04067223 */ /* 0x0c0fe2000000001b */
[CC--:B------:R-:W-:Y:S01]  /*0e50*/  FFMA R29, R4.reuse, -R11.reuse, R29 ;  /* 0x8000000b041d7223 */ /* 0x0c0fe2000000001d */
[CC--:B------:R-:W-:Y:S01]  /*0e60*/  FFMA R10, R4.reuse, -R11.reuse, R10 ;  /* 0x8000000b040a7223 */ /* 0x0c0fe2000000000a */
[----:B------:R-:W-:Y:S01]  /*0e70*/  FFMA R12, R4, R11, R12 ;  /* 0x0000000b040c7223 */ /* 0x000fe2000000000c */
[CC--:B------:R-:W-:Y:S01]  /*0e80*/  FFMA R16, R8.reuse, R5.reuse, R16 ;  /* 0x0000000508107223 */ /* 0x0c0fe20000000010 */
[CC--:B------:R-:W-:Y:S01]  /*0e90*/  FFMA R14, -R8.reuse, R5.reuse, R14 ;  /* 0x00000005080e7223 */ /* 0x0c0fe2000000010e */
[CC--:B------:R-:W-:Y:S01]  /*0ea0*/  FFMA R18, -R8.reuse, R5.reuse, R18 ;  /* 0x0000000508127223 */ /* 0x0c0fe20000000112 */
[----:B------:R-:W-:Y:S01]  /*0eb0*/  FFMA R20, R8, R5, R20 ;  /* 0x0000000508147223 */ /* 0x000fe20000000014 */
[----:B------:R0:W-:Y:S01]  /*0ec0*/  STG.E desc[UR4][R2.64], R15 ;  /* 0x0000000f02007986 */ /* 0x0001e2000c101904 */
[C---:B------:R-:W-:Y:S01]  /*0ed0*/  FMUL R5, R9.reuse, R28 ;  /* 0x0000001c09057220 */ /* 0x040fe20000400000 */
[C---:B------:R-:W-:Y:S01]  /*0ee0*/  FMUL R7, R9.reuse, R16 ;  /* 0x0000001009077220 */ /* 0x040fe20000400000 */
[C---:B------:R-:W-:Y:S01]  /*0ef0*/  FMUL R11, R9.reuse, R14 ;  /* 0x0000000e090b7220 */ /* 0x040fe20000400000 */
[----:B------:R1:W-:Y:S01]  /*0f00*/  STG.E desc[UR4][R2.64+0x4], R17 ;  /* 0x0000041102007986 */ /* 0x0003e2000c101904 */
[C---:B------:R-:W-:Y:S01]  /*0f10*/  FMUL R27, R9.reuse, R18 ;  /* 0x00000012091b7220 */ /* 0x040fe20000400000 */
[C---:B------:R-:W-:Y:S01]  /*0f20*/  FMUL R26, R9.reuse, R26 ;  /* 0x0000001a091a7220 */ /* 0x040fe20000400000 */
[C---:B------:R-:W-:Y:S01]  /*0f30*/  FMUL R24, R9.reuse, R24 ;  /* 0x0000001809187220 */ /* 0x040fe20000400000 */
[C---:B------:R-:W-:Y:S01]  /*0f40*/  FMUL R22, R9.reuse, R22 ;  /* 0x0000001609167220 */ /* 0x040fe20000400000 */
[C---:B------:R-:W-:Y:S01]  /*0f50*/  FMUL R0, R9.reuse, R0 ;  /* 0x0000000009007220 */ /* 0x040fe20000400000 */
[C---:B------:R-:W-:Y:S01]  /*0f60*/  FMUL R13, R9.reuse, R6 ;  /* 0x00000006090d7220 */ /* 0x040fe20000400000 */
[C---:B------:R-:W-:Y:S01]  /*0f70*/  FMUL R29, R9.reuse, R29 ;  /* 0x0000001d091d7220 */ /* 0x040fe20000400000 */
[C---:B0-----:R-:W-:Y:S01]  /*0f80*/  FMUL R15, R9.reuse, R10 ;  /* 0x0000000a090f7220 */ /* 0x041fe20000400000 */
[C---:B-1----:R-:W-:Y:S01]  /*0f90*/  FMUL R17, R9.reuse, R12 ;  /* 0x0000000c09117220 */ /* 0x042fe20000400000 */
[----:B------:R-:W-:Y:S01]  /*0fa0*/  FMUL R9, R9, R20 ;  /* 0x0000001409097220 */ /* 0x000fe20000400000 */
[----:B------:R-:W-:Y:S04]  /*0fb0*/  STG.E desc[UR4][R2.64+0x48], R5 ;  /* 0x0000480502007986 */ /* 0x000fe8000c101904 */
        /* <DEDUP_REMOVED lines=15> */
[----:B------:R-:W-:Y:S01]  /*10b0*/  STG.E desc[UR4][R2.64+0x34], R9 ;  /* 0x0000340902007986 */ /* 0x000fe2000c101904 */
[----:B------:R-:W-:Y:S05]  /*10c0*/  EXIT ;  /* 0x000000000000794d */ /* 0x000fea0003800000 */
        .weak           $__internal_0_$__cuda_sm20_rcp_rn_f32_slowpath
        .type           $__internal_0_$__cuda_sm20_rcp_rn_f32_slowpath,@function
        .size           $__internal_0_$__cuda_sm20_rcp_rn_f32_slowpath,(.L_x_50 - $__internal_0_$__cuda_sm20_rcp_rn_f32_slowpath)
$__internal_0_$__cuda_sm20_rcp_rn_f32_slowpath:
[----:B------:R-:W-:Y:S01]  /*10d0*/  SHF.L.U32 R3, R0, 0x1, RZ ;  /* 0x0000000100037819 */ /* 0x000fe200000006ff */
[----:B------:R-:W-:Y:S03]  /*10e0*/  BSSY.RECONVERGENT B1, `(.L_x_9) ;  /* 0x0000030000017945 */ /* 0x000fe60003800200 */
[----:B------:R-:W-:-:S04]  /*10f0*/  SHF.R.U32.HI R3, RZ, 0x18, R3 ;  /* 0x00000018ff037819 */ /* 0x000fc80000011603 */
[----:B------:R-:W-:-:S13]  /*1100*/  ISETP.NE.U32.AND P0, PT, R3, RZ, PT ;  /* 0x000000ff0300720c */ /* 0x000fda0003f05070 */
[----:B------:R-:W-:Y:S05]  /*1110*/  @P0 BRA `(.L_x_10) ;  /* 0x0000000000280947 */ /* 0x000fea0003800000 */
[----:B------:R-:W-:-:S04]  /*1120*/  SHF.L.U32 R3, R0, 0x1, RZ ;  /* 0x0000000100037819 */ /* 0x000fc800000006ff */
[----:B------:R-:W-:-:S13]  /*1130*/  ISETP.NE.AND P0, PT, R3, RZ, PT ;  /* 0x000000ff0300720c */ /* 0x000fda0003f05270 */
[----:B------:R-:W-:Y:S01]  /*1140*/  @P0 FFMA R9, R0, 1.84467440737095516160e+19, RZ ;  /* 0x5f80000000090823 */ /* 0x000fe200000000ff */
[----:B------:R-:W-:Y:S08]  /*1150*/  @!P0 MUFU.RCP R4, R0 ;  /* 0x0000000000048308 */ /* 0x000ff00000001000 */
[----:B------:R-:W0:Y:S02]  /*1160*/  @P0 MUFU.RCP R14, R9 ;  /* 0x00000009000e0308 */ /* 0x000e240000001000 */
[----:B0-----:R-:W-:-:S04]  /*1170*/  @P0 FFMA R3, R9, R14, -1 ;  /* 0xbf80000009030423 */ /* 0x001fc8000000000e */
[----:B------:R-:W-:-:S04]  /*1180*/  @P0 FADD.FTZ R3, -R3, -RZ ;  /* 0x800000ff03030221 */ /* 0x000fc80000010100 */
[----:B------:R-:W-:-:S04]  /*1190*/  @P0 FFMA R3, R14, R3, R14 ;  /* 0x000000030e030223 */ /* 0x000fc8000000000e */
[----:B------:R-:W-:Y:S01]  /*11a0*/  @P0 FFMA R4, R3, 1.84467440737095516160e+19, RZ ;  /* 0x5f80000003040823 */ /* 0x000fe200000000ff */
[----:B------:R-:W-:Y:S06]  /*11b0*/  BRA `(.L_x_11) ;  /* 0x0000000000887947 */ /* 0x000fec0003800000 */
.L_x_10:
[----:B------:R-:W-:-:S04]  /*11c0*/  IADD3 R4, PT, PT, R3, -0xfd, RZ ;  /* 0xffffff0303047810 */ /* 0x000fc80007ffe0ff */
[----:B------:R-:W-:-:S13]  /*11d0*/  ISETP.GT.U32.AND P0, PT, R4, 0x1, PT ;  /* 0x000000010400780c */ /* 0x000fda0003f04070 */
[----:B------:R-:W-:Y:S05]  /*11e0*/  @P0 BRA `(.L_x_12) ;  /* 0x0000000000780947 */ /* 0x000fea0003800000 */
[----:B------:R-:W-:Y:S01]  /*11f0*/  LOP3.LUT R9, R0, 0x7fffff, RZ, 0xc0, !PT ;  /* 0x007fffff00097812 */ /* 0x000fe200078ec0ff */
[----:B------:R-:W-:-:S03]  /*1200*/  HFMA2 R17, -RZ, RZ, 0, 1.78813934326171875e-07 ;  /* 0x00000003ff117431 */ /* 0x000fc600000001ff */
[----:B------:R-:W-:-:S04]  /*1210*/  LOP3.LUT R9, R9, 0x3f800000, RZ, 0xfc, !PT ;  /* 0x3f80000009097812 */ /* 0x000fc800078efcff */
[----:B------:R-:W0:Y:S01]  /*1220*/  MUFU.RCP R14, R9 ;  /* 0x00000009000e7308 */ /* 0x000e220000001000 */
[----:B------:R-:W-:Y:S01]  /*1230*/  SHF.L.U32 R16, R17, R4, RZ ;  /* 0x0000000411107219 */ /* 0x000fe200000006ff */
[----:B0-----:R-:W-:-:S04]  /*1240*/  FFMA R13, R9, R14, -1 ;  /* 0xbf800000090d7423 */ /* 0x001fc8000000000e */
[----:B------:R-:W-:-:S04]  /*1250*/  FADD.FTZ R13, -R13, -RZ ;  /* 0x800000ff0d0d7221 */ /* 0x000fc80000010100 */
[CCC-:B------:R-:W-:Y:S01]  /*1260*/  FFMA.RM R15, R14.reuse, R13.reuse, R14.reuse ;  /* 0x0000000d0e0f7223 */ /* 0x1c0fe2000000400e */
[----:B------:R-:W-:-:S04]  /*1270*/  FFMA.RP R14, R14, R13, R14 ;  /* 0x0000000d0e0e7223 */ /* 0x000fc8000000800e */
[C---:B------:R-:W-:Y:S02]  /*1280*/  LOP3.LUT R13, R15.reuse, 0x7fffff, RZ, 0xc0, !PT ;  /* 0x007fffff0f0d7812 */ /* 0x040fe400078ec0ff */
[----:B------:R-:W-:Y:S02]  /*1290*/  FSETP.NEU.FTZ.AND P0, PT, R15, R14, PT ;  /* 0x0000000e0f00720b */ /* 0x000fe40003f1d000 */
[----:B------:R-:W-:Y:S02]  /*12a0*/  LOP3.LUT R13, R13, 0x800000, RZ, 0xfc, !PT ;  /* 0x008000000d0d7812 */ /* 0x000fe400078efcff */
[----:B------:R-:W-:Y:S02]  /*12b0*/  SEL R14, RZ, 0xffffffff, !P0 ;  /* 0xffffffffff0e7807 */ /* 0x000fe40004000000 */
[----:B------:R-:W-:Y:S02]  /*12c0*/  LOP3.LUT R9, R16, R13, RZ, 0xc0, !PT ;  /* 0x0000000d10097212 */ /* 0x000fe400078ec0ff */
[----:B------:R-:W-:-:S02]  /*12d0*/  IADD3 R14, PT, PT, -R14, RZ, RZ ;  /* 0x000000ff0e0e7210 */ /* 0x000fc40007ffe1ff */
[-C--:B------:R-:W-:Y:S02]  /*12e0*/  SHF.R.U32.HI R9, RZ, R4.reuse, R9 ;  /* 0x00000004ff097219 */ /* 0x080fe40000011609 */
[----:B------:R-:W-:Y:S02]  /*12f0*/  LOP3.LUT P1, RZ, R14, R4, R13, 0xf8, !PT ;  /* 0x000000040eff7212 */ /* 0x000fe4000782f80d */
[C---:B------:R-:W-:Y:S02]  /*1300*/  LOP3.LUT P0, RZ, R9.reuse, 0x1, RZ, 0xc0, !PT ;  /* 0x0000000109ff7812 */ /* 0x040fe4000780c0ff */
[----:B------:R-:W-:-:S04]  /*1310*/  LOP3.LUT P2, RZ, R9, 0x2, RZ, 0xc0, !PT ;  /* 0x0000000209ff7812 */ /* 0x000fc8000784c0ff */
[----:B------:R-:W-:Y:S02]  /*1320*/  PLOP3.LUT P0, PT, P0, P1, P2, 0xe0, 0x0 ;  /* 0x000000000000781c */ /* 0x000fe40000703c20 */
[----:B------:R-:W-:Y:S02]  /*1330*/  LOP3.LUT P1, RZ, R0, 0x7fffff, RZ, 0xc0, !PT ;  /* 0x007fffff00ff7812 */ /* 0x000fe4000782c0ff */
[----:B------:R-:W-:-:S04]  /*1340*/  SEL R4, RZ, 0x1, !P0 ;  /* 0x00000001ff047807 */ /* 0x000fc80004000000 */
[----:B------:R-:W-:-:S04]  /*1350*/  IADD3 R4, PT, PT, -R4, RZ, RZ ;  /* 0x000000ff04047210 */ /* 0x000fc80007ffe1ff */
[----:B------:R-:W-:Y:S02]  /*1360*/  ISETP.GE.AND P0, PT, R4, RZ, PT ;  /* 0x000000ff0400720c */ /* 0x000fe40003f06270 */
[----:B------:R-:W-:-:S04]  /*1370*/  IADD3 R4, PT, PT, R3, -0xfc, RZ ;  /* 0xffffff0403047810 */ /* 0x000fc80007ffe0ff */
[----:B------:R-:W-:-:S07]  /*1380*/  SHF.R.U32.HI R13, RZ, R4, R13 ;  /* 0x00000004ff0d7219 */ /* 0x000fce000001160d */
[----:B------:R-:W-:-:S04]  /*1390*/  @!P0 IADD3 R13, PT, PT, R13, 0x1, RZ ;  /* 0x000000010d0d8810 */ /* 0x000fc80007ffe0ff */
[----:B------:R-:W-:-:S04]  /*13a0*/  @!P1 SHF.L.U32 R13, R13, 0x1, RZ ;  /* 0x000000010d0d9819 */ /* 0x000fc800000006ff */
[----:B------:R-:W-:Y:S01]  /*13b0*/  LOP3.LUT R4, R13, 0x80000000, R0, 0xf8, !PT ;  /* 0x800000000d047812 */ /* 0x000fe200078ef800 */
[----:B------:R-:W-:Y:S06]  /*13c0*/  BRA `(.L_x_11) ;  /* 0x0000000000047947 */ /* 0x000fec0003800000 */
.L_x_12:
[----:B------:R0:W1:Y:S02]  /*13d0*/  MUFU.RCP R4, R0 ;  /* 0x0000000000047308 */ /* 0x0000640000001000 */
.L_x_11:
[----:B------:R-:W-:Y:S05]  /*13e0*/  BSYNC.RECONVERGENT B1 ;  /* 0x0000000000017941 */ /* 0x000fea0003800200 */
.L_x_9:
[----:B------:R-:W-:-:S04]  /*13f0*/  MOV R13, 0x0 ;  /* 0x00000000000d7802 */ /* 0x000fc80000000f00 */
[----:B01----:R-:W-:Y:S05]  /*1400*/  RET.REL.NODEC R12 `(_Z23action_new_s_gpu_kernelPfP6float3S_PbS_) ;  /* 0xffffffe80cfc7950 */ /* 0x003fea0003c3ffff */
.L_x_13:
        /* <DEDUP_REMOVED lines=15> */
.L_x_50:


//--------------------- .text._Z23action_new_i_gpu_kernelPfP6float3S_PbS_ --------------------------
	.section	.text._Z23action_new_i_gpu_kernelPfP6float3S_PbS_,"ax",@progbits
	.align	128
        .global         _Z23action_new_i_gpu_kernelPfP6float3S_PbS_
        .type           _Z23action_new_i_gpu_kernelPfP6float3S_PbS_,@function
        .size           _Z23action_new_i_gpu_kernelPfP6float3S_PbS_,(.L_x_51 - _Z23action_new_i_gpu_kernelPfP6float3S_PbS_)
        .other          _Z23action_new_i_gpu_kernelPfP6float3S_PbS_,@"STO_CUDA_ENTRY STV_DEFAULT"
_Z23action_new_i_gpu_kernelPfP6float3S_PbS_:
.text._Z23action_new_i_gpu_kernelPfP6float3S_PbS_:
[----:B------:R-:W-:Y:S01]  /*0000*/  LDC R1, c[0x0][0x37c] ;  /* 0x0000df00ff017b82 */ /* 0x000fe20000000800 */
[----:B------:R-:W0:Y:S01]  /*0010*/  S2R R9, SR_TID.X ;  /* 0x0000000000097919 */ /* 0x000e220000002100 */
[----:B------:R-:W1:Y:S06]  /*0020*/  LDCU.64 UR6, c[0x0][0x398] ;  /* 0x00007300ff0677ac */ /* 0x000e6c0008000a00 */
[----:B------:R-:W2:Y:S01]  /*0030*/  LDC.64 R10, c[0x0][0x388] ;  /* 0x0000e200ff0a7b82 */ /* 0x000ea20000000a00 */
[----:B------:R-:W0:Y:S01]  /*0040*/  S2R R0, SR_CTAID.X ;  /* 0x0000000000007919 */ /* 0x000e220000002500 */
[----:B------:R-:W3:Y:S01]  /*0050*/  LDCU.64 UR4, c[0x0][0x358] ;  /* 0x00006b00ff0477ac */ /* 0x000ee20008000a00 */
[----:B------:R-:W4:Y:S05]  /*0060*/  S2R R6, SR_TID.Y ;  /* 0x0000000000067919 */ /* 0x000f2a0000002200 */
[----:B------:R-:W1:Y:S01]  /*0070*/  LDC.64 R14, c[0x0][0x380] ;  /* 0x0000e000ff0e7b82 */ /* 0x000e620000000a00 */
[----:B------:R-:W4:Y:S01]  /*0080*/  S2R R3, SR_CTAID.Y ;  /* 0x0000000000037919 */ /* 0x000f220000002600 */
[----:B------:R-:W3:Y:S01]  /*0090*/  S2R R25, SR_TID.Z ;  /* 0x0000000000197919 */ /* 0x000ee20000002300 */
[----:B------:R-:W3:Y:S01]  /*00a0*/  S2R R2, SR_CTAID.Z ;  /* 0x0000000000027919 */ /* 0x000ee20000002700 */
[----:B0-----:R-:W-:-:S02]  /*00b0*/  LEA R9, R0, R9, 0x2 ;  /* 0x0000000900097211 */ /* 0x001fc400078e10ff */
[----:B----4-:R-:W-:-:S05]  /*00c0*/  LEA R6, R3, R6, 0x2 ;  /* 0x0000000603067211 */ /* 0x010fca00078e10ff */
[----:B------:R-:W-:Y:S01]  /*00d0*/  IMAD R26, R9, 0x48, R6 ;  /* 0x00000048091a7824 */ /* 0x000fe200078e0206 */
[----:B---3--:R-:W-:-:S04]  /*00e0*/  LEA R25, R2, R25, 0x2 ;  /* 0x0000001902197211 */ /* 0x008fc800078e10ff */
[----:B------:R-:W-:-:S04]  /*00f0*/  SHF.L.U32 R26, R26, 0x4, RZ ;  /* 0x000000041a1a7819 */ /* 0x000fc800000006ff */
[----:B------:R-:W-:-:S04]  /*0100*/  IADD3 R3, PT, PT, R25, R26, RZ ;  /* 0x0000001a19037210 */ /* 0x000fc80007ffe0ff */
[----:B-1----:R-:W-:-:S04]  /*0110*/  IADD3 R12, P0, PT, R3, UR6, RZ ;  /* 0x00000006030c7c10 */ /* 0x002fc8000ff1e0ff */
[----:B------:R-:W-:-:S05]  /*0120*/  LEA.HI.X.SX32 R13, R3, UR7, 0x1, P0 ;  /* 0x00000007030d7c11 */ /* 0x000fca00080f0eff */
[----:B------:R-:W3:Y:S01]  /*0130*/  LDG.E.U8 R12, desc[UR4][R12.64] ;  /* 0x000000040c0c7981 */ /* 0x000ee2000c1e1100 */
[----:B--2---:R-:W-:-:S05]  /*0140*/  IMAD.WIDE R10, R3, 0xc, R10 ;  /* 0x0000000c030a7825 */ /* 0x004fca00078e020a */
[----:B------:R0:W5:Y:S04]  /*0150*/  LDG.E.STRONG.SYS R4, desc[UR4][R10.64+0x8] ;  /* 0x000008040a047981 */ /* 0x000168000c1f5900 */
[----:B------:R0:W5:Y:S04]  /*0160*/  LDG.E.STRONG.SYS R7, desc[UR4][R10.64+0x4] ;  /* 0x000004040a077981 */ /* 0x000168000c1f5900 */
[----:B------:R0:W5:Y:S01]  /*0170*/  LDG.E.STRONG.SYS R5, desc[UR4][R10.64] ;  /* 0x000000040a057981 */ /* 0x000162000c1f5900 */
[----:B---3--:R-:W-:-:S13]  /*0180*/  ISETP.NE.AND P0, PT, R12, RZ, PT ;  /* 0x000000ff0c00720c */ /* 0x008fda0003f05270 */
[----:B0-----:R-:W-:Y:S05]  /*0190*/  @P0 EXIT ;  /* 0x000000000000094d */ /* 0x001fea0003800000 */
[----:B------:R-:W-:-:S05]  /*01a0*/  IMAD.WIDE R10, R3, 0x4, R14 ;  /* 0x00000004030a7825 */ /* 0x000fca00078e020e */
[----:B------:R-:W2:Y:S01]  /*01b0*/  LDG.E R0, desc[UR4][R10.64] ;  /* 0x000000040a007981 */ /* 0x000ea2000c1e1900 */
[----:B------:R-:W-:Y:S01]  /*01c0*/  BSSY.RECONVERGENT B0, `(.L_x_14) ;  /* 0x000000e000007945 */ /* 0x000fe20003800200 */
[----:B------:R-:W-:Y:S01]  /*01d0*/  SHF.L.U32 R20, R6, 0x4, RZ ;  /* 0x0000000406147819 */ /* 0x000fe200000006ff */
[----:B------:R-:W-:Y:S01]  /*01e0*/  IMAD R27, R9, 0x480, RZ ;  /* 0x00000480091b7824 */ /* 0x000fe200078e02ff */
[----:B--2---:R-:W-:-:S04]  /*01f0*/  IADD3 R2, PT, PT, R0, 0x1800000, RZ ;  /* 0x0180000000027810 */ /* 0x004fc80007ffe0ff */
[----:B------:R-:W-:-:S04]  /*0200*/  LOP3.LUT R2, R2, 0x7f800000, RZ, 0xc0, !PT ;  /* 0x7f80000002027812 */ /* 0x000fc800078ec0ff */
[----:B------:R-:W-:-:S13]  /*0210*/  ISETP.GT.U32.AND P0, PT, R2, 0x1ffffff, PT ;  /* 0x01ffffff0200780c */ /* 0x000fda0003f04070 */
[----:B------:R-:W-:Y:S05]  /*0220*/  @P0 BRA `(.L_x_15) ;  /* 0x00000000000c0947 */ /* 0x000fea0003800000 */
[----:B------:R-:W-:-:S07]  /*0230*/  MOV R8, 0x250 ;  /* 0x0000025000087802 */ /* 0x000fce0000000f00 */
[----:B-----5:R-:W-:Y:S05]  /*0240*/  CALL.REL.NOINC `($__internal_1_$__cuda_sm20_rcp_rn_f32_slowpath) ;  /* 0x0000000c009c7944 */ /* 0x020fea0003c00000 */
[----:B------:R-:W-:Y:S05]  /*0250*/  BRA `(.L_x_16) ;  /* 0x0000000000107947 */ /* 0x000fea0003800000 */
.L_x_15:
[----:B------:R-:W0:Y:S02]  /*0260*/  MUFU.RCP R11, R0 ;  /* 0x00000000000b7308 */ /* 0x000e240000001000 */
[----:B0-----:R-:W-:-:S04]  /*0270*/  FFMA R2, R0, R11, -1 ;  /* 0xbf80000000027423 */ /* 0x001fc8000000000b */
[----:B------:R-:W-:-:S04]  /*0280*/  FADD.FTZ R2, -R2, -RZ ;  /* 0x800000ff02027221 */ /* 0x000fc80000010100 */
[----:B------:R-:W-:-:S07]  /*0290*/  FFMA R2, R11, R2, R11 ;  /* 0x000000020b027223 */ /* 0x000fce000000000b */
.L_x_16:
[----:B------:R-:W-:Y:S05]  /*02a0*/  BSYNC.RECONVERGENT B0 ;  /* 0x0000000000007941 */ /* 0x000fea0003800200 */
.L_x_14:
[C---:B------:R-:W-:Y:S01]  /*02b0*/  IADD3 R16, PT, PT, R9.reuse, 0x1, RZ ;  /* 0x0000000109107810 */ /* 0x040fe20007ffe0ff */
[----:B------:R-:W0:Y:S01]  /*02c0*/  LDC.64 R14, c[0x0][0x390] ;  /* 0x0000e400ff0e7b82 */ /* 0x000e220000000a00 */
[----:B------:R-:W-:Y:S02]  /*02d0*/  IADD3 R17, PT, PT, R9, 0xf, RZ ;  /* 0x0000000f09117810 */ /* 0x000fe40007ffe0ff */
[----:B------:R-:W-:Y:S02]  /*02e0*/  SHF.R.S32.HI R9, RZ, 0x1f, R16 ;  /* 0x0000001fff097819 */ /* 0x000fe40000011410 */
[----:B------:R-:W-:Y:S02]  /*02f0*/  SHF.R.S32.HI R10, RZ, 0x1f, R17 ;  /* 0x0000001fff0a7819 */ /* 0x000fe40000011411 */
[----:B------:R-:W-:Y:S02]  /*0300*/  IADD3 R19, PT, PT, R6, 0x1, RZ ;  /* 0x0000000106137810 */ /* 0x000fe40007ffe0ff */
[----:B------:R-:W-:-:S02]  /*0310*/  LEA.HI R9, R9, R16, RZ, 0x4 ;  /* 0x0000001009097211 */ /* 0x000fc400078f20ff */
[----:B------:R-:W-:Y:S01]  /*0320*/  LEA.HI R10, R10, R17, RZ, 0x4 ;  /* 0x000000110a0a7211 */ /* 0x000fe200078f20ff */
[----:B------:R-:W-:Y:S01]  /*0330*/  IMAD.HI.U32 R8, R19, 0x38e38e4, RZ ;  /* 0x038e38e413087827 */ /* 0x000fe200078e00ff */
[----:B------:R-:W-:Y:S02]  /*0340*/  LOP3.LUT R9, R9, 0x1fffff0, RZ, 0xc0, !PT ;  /* 0x01fffff009097812 */ /* 0x000fe400078ec0ff */
[----:B------:R-:W-:Y:S01]  /*0350*/  LOP3.LUT R10, R10, 0x1fffff0, RZ, 0xc0, !PT ;  /* 0x01fffff00a0a7812 */ /* 0x000fe200078ec0ff */
[----:B------:R-:W-:Y:S01]  /*0360*/  IMAD R19, R8, -0x48, R19 ;  /* 0xffffffb808137824 */ /* 0x000fe200078e0213 */
[----:B------:R-:W-:Y:S02]  /*0370*/  IADD3 R6, PT, PT, R6, 0x47, RZ ;  /* 0x0000004706067810 */ /* 0x000fe40007ffe0ff */
[----:B------:R-:W-:Y:S02]  /*0380*/  IADD3 R16, PT, PT, R16, -R9, RZ ;  /* 0x8000000910107210 */ /* 0x000fe40007ffe0ff */
[----:B------:R-:W-:Y:S01]  /*0390*/  IADD3 R17, PT, PT, R17, -R10, RZ ;  /* 0x8000000a11117210 */ /* 0x000fe20007ffe0ff */
[----:B------:R-:W-:Y:S01]  /*03a0*/  IMAD.HI.U32 R9, R6, 0x38e38e4, RZ ;  /* 0x038e38e406097827 */ /* 0x000fe200078e00ff */
[----:B------:R-:W-:-:S03]  /*03b0*/  LEA R21, R19, R27, 0x4 ;  /* 0x0000001b13157211 */ /* 0x000fc600078e20ff */
[--C-:B------:R-:W-:Y:S02]  /*03c0*/  IMAD R22, R16, 0x480, R20.reuse ;  /* 0x0000048010167824 */ /* 0x100fe400078e0214 */
[----:B------:R-:W-:Y:S02]  /*03d0*/  IMAD R20, R17, 0x480, R20 ;  /* 0x0000048011147824 */ /* 0x000fe400078e0214 */
[----:B------:R-:W-:Y:S01]  /*03e0*/  IMAD R18, R9, -0x48, R6 ;  /* 0xffffffb809127824 */ /* 0x000fe200078e0206 */
[C---:B------:R-:W-:Y:S02]  /*03f0*/  IADD3 R9, PT, PT, R25.reuse, R21, RZ ;  /* 0x0000001519097210 */ /* 0x040fe40007ffe0ff */
[----:B------:R-:W-:Y:S02]  /*0400*/  IADD3 R11, PT, PT, R25, R20, RZ ;  /* 0x00000014190b7210 */ /* 0x000fe40007ffe0ff */
[----:B------:R-:W-:Y:S01]  /*0410*/  LEA R27, R18, R27, 0x4 ;  /* 0x0000001b121b7211 */ /* 0x000fe200078e20ff */
[----:B0-----:R-:W-:Y:S01]  /*0420*/  IMAD.WIDE R8, R9, 0x4, R14 ;  /* 0x0000000409087825 */ /* 0x001fe200078e020e */
[----:B------:R-:W-:-:S02]  /*0430*/  IADD3 R29, PT, PT, R25, R22, RZ ;  /* 0x00000016191d7210 */ /* 0x000fc40007ffe0ff */
[----:B------:R-:W-:Y:S01]  /*0440*/  IADD3 R13, PT, PT, R25, R27, RZ ;  /* 0x0000001b190d7210 */ /* 0x000fe20007ffe0ff */
[--C-:B------:R-:W-:Y:S01]  /*0450*/  IMAD.WIDE R10, R11, 0x4, R14.reuse ;  /* 0x000000040b0a7825 */ /* 0x100fe200078e020e */
[----:B------:R0:W2:Y:S03]  /*0460*/  LDG.E R6, desc[UR4][R8.64] ;  /* 0x0000000408067981 */ /* 0x0000a6000c1e1900 */
[--C-:B------:R-:W-:Y:S02]  /*0470*/  IMAD.WIDE R28, R29, 0x4, R14.reuse ;  /* 0x000000041d1c7825 */ /* 0x100fe400078e020e */
[----:B------:R-:W3:Y:S02]  /*0480*/  LDG.E R10, desc[UR4][R10.64] ;  /* 0x000000040a0a7981 */ /* 0x000ee4000c1e1900 */
[----:B0-----:R-:W-:Y:S02]  /*0490*/  IMAD.WIDE R8, R13, 0x4, R14 ;  /* 0x000000040d087825 */ /* 0x001fe400078e020e */
[----:B------:R-:W3:Y:S04]  /*04a0*/  LDG.E R13, desc[UR4][R28.64] ;  /* 0x000000041c0d7981 */ /* 0x000ee8000c1e1900 */
[----:B------:R0:W2:Y:S01]  /*04b0*/  LDG.E R12, desc[UR4][R8.64] ;  /* 0x00000004080c7981 */ /* 0x0000a2000c1e1900 */
[----:B------:R-:W-:-:S02]  /*04c0*/  IADD3 R24, PT, PT, R25, -0x1, RZ ;  /* 0xffffffff19187810 */ /* 0x000fc40007ffe0ff */
[----:B------:R-:W-:Y:S02]  /*04d0*/  IADD3 R23, PT, PT, R25, 0x1, RZ ;  /* 0x0000000119177810 */ /* 0x000fe40007ffe0ff */
[----:B------:R-:W-:Y:S02]  /*04e0*/  LOP3.LUT R24, R24, 0xf, RZ, 0xc0, !PT ;  /* 0x0000000f18187812 */ /* 0x000fe400078ec0ff */
[-C--:B------:R-:W-:Y:S02]  /*04f0*/  LEA R18, R18, R25.reuse, 0x4 ;  /* 0x0000001912127211 */ /* 0x080fe400078e20ff */
[----:B------:R-:W-:Y:S02]  /*0500*/  LOP3.LUT R23, R23, 0xf, RZ, 0xc0, !PT ;  /* 0x0000000f17177812 */ /* 0x000fe400078ec0ff */
[----:B0-----:R-:W-:Y:S02]  /*0510*/  LEA R8, R19, R25, 0x4 ;  /* 0x0000001913087211 */ /* 0x001fe400078e20ff */
[----:B------:R-:W-:Y:S01]  /*0520*/  LOP3.LUT R25, R26, R24, RZ, 0xfc, !PT ;  /* 0x000000181a197212 */ /* 0x000fe200078efcff */
[----:B------:R-:W-:Y:S01]  /*0530*/  IMAD R11, R16, 0x480, R18 ;  /* 0x00000480100b7824 */ /* 0x000fe200078e0212 */
[----:B------:R-:W-:Y:S01]  /*0540*/  LOP3.LUT R19, R26, R23, RZ, 0xfc, !PT ;  /* 0x000000171a137212 */ /* 0x000fe200078efcff */
[----:B------:R-:W-:-:S02]  /*0550*/  IMAD R29, R16, 0x480, R8 ;  /* 0x00000480101d7824 */ /* 0x000fc400078e0208 */
[----:B------:R-:W-:Y:S02]  /*0560*/  IMAD R16, R17, 0x480, R8 ;  /* 0x0000048011107824 */ /* 0x000fe400078e0208 */
[----:B------:R-:W-:-:S04]  /*0570*/  IMAD.WIDE R8, R25, 0x4, R14 ;  /* 0x0000000419087825 */ /* 0x000fc800078e020e */
[----:B------:R-:W-:Y:S02]  /*0580*/  IMAD R17, R17, 0x480, R18 ;  /* 0x0000048011117824 */ /* 0x000fe400078e0212 */
[--C-:B------:R-:W-:Y:S01]  /*0590*/  IMAD.WIDE R18, R19, 0x4, R14.reuse ;  /* 0x0000000413127825 */ /* 0x100fe200078e020e */
[----:B------:R2:W4:Y:S03]  /*05a0*/  LDG.E R8, desc[UR4][R8.64] ;  /* 0x0000000408087981 */ /* 0x000526000c1e1900 */
[----:B------:R-:W-:Y:S01]  /*05b0*/  IMAD.WIDE R28, R29, 0x4, R14 ;  /* 0x000000041d1c7825 */ /* 0x000fe200078e020e */
[----:B------:R0:W4:Y:S01]  /*05c0*/  LDG.E R25, desc[UR4][R18.64] ;  /* 0x0000000412197981 */ /* 0x000122000c1e1900 */
[CC--:B------:R-:W-:Y:S02]  /*05d0*/  LOP3.LUT R26, R21.reuse, R23.reuse, RZ, 0xfc, !PT ;  /* 0x00000017151a7212 */ /* 0x0c0fe400078efcff */
[----:B------:R-:W-:Y:S01]  /*05e0*/  LOP3.LUT R21, R21, R24, RZ, 0xfc, !PT ;  /* 0x0000001815157212 */ /* 0x000fe200078efcff */
[----:B---3--:R-:W-:Y:S01]  /*05f0*/  FADD R13, R13, -R10 ;  /* 0x8000000a0d0d7221 */ /* 0x008fe20000000000 */
[-C--:B------:R-:W-:Y:S01]  /*0600*/  LOP3.LUT R10, R22, R23.reuse, RZ, 0xfc, !PT ;  /* 0x00000017160a7212 */ /* 0x080fe200078efcff */
[----:B--2---:R-:W-:Y:S01]  /*0610*/  FADD R9, R6, -R12 ;  /* 0x8000000c06097221 */ /* 0x004fe20000000000 */
[----:B------:R-:W-:-:S03]  /*0620*/  LOP3.LUT R12, R20, R23, RZ, 0xfc, !PT ;  /* 0x00000017140c7212 */ /* 0x000fc600078efcff */
[--C-:B0-----:R-:W-:Y:S01]  /*0630*/  IMAD.WIDE R18, R10, 0x4, R14.reuse ;  /* 0x000000040a127825 */ /* 0x101fe200078e020e */
[----:B------:R0:W2:Y:S01]  /*0640*/  LDG.E R6, desc[UR4][R28.64] ;  /* 0x000000041c067981 */ /* 0x0000a2000c1e1900 */
[C---:B------:R-:W-:Y:S02]  /*0650*/  LOP3.LUT R23, R27.reuse, R23, RZ, 0xfc, !PT ;  /* 0x000000171b177212 */ /* 0x040fe400078efcff */
[-C--:B------:R-:W-:Y:S01]  /*0660*/  LOP3.LUT R27, R27, R24.reuse, RZ, 0xfc, !PT ;  /* 0x000000181b1b7212 */ /* 0x080fe200078efcff */
[--C-:B0-----:R-:W-:Y:S02]  /*0670*/  IMAD.WIDE R28, R12, 0x4, R14.reuse ;  /* 0x000000040c1c7825 */ /* 0x101fe400078e020e */
[----:B------:R0:W3:Y:S01]  /*0680*/  LDG.E R12, desc[UR4][R18.64] ;  /* 0x00000004120c7981 */ /* 0x0000e2000c1e1900 */
[-C--:B------:R-:W-:Y:S02]  /*0690*/  LOP3.LUT R22, R22, R24.reuse, RZ, 0xfc, !PT ;  /* 0x0000001816167212 */ /* 0x080fe400078efcff */
[----:B------:R-:W-:Y:S01]  /*06a0*/  LOP3.LUT R20, R20, R24, RZ, 0xfc, !PT ;  /* 0x0000001814147212 */ /* 0x000fe200078efcff */
[----:B------:R1:W3:Y:S01]  /*06b0*/  LDG.E R10, desc[UR4][R28.64] ;  /* 0x000000041c0a7981 */ /* 0x0002e2000c1e1900 */
[----:B0-----:R-:W-:-:S05]  /*06c0*/  IMAD.WIDE R18, R26, 0x4, R14 ;  /* 0x000000041a127825 */ /* 0x001fca00078e020e */
[----:B------:R0:W3:Y:S01]  /*06d0*/  LDG.E R24, desc[UR4][R18.64] ;  /* 0x0000000412187981 */ /* 0x0000e2000c1e1900 */
[----:B-1----:R-:W-:-:S06]  /*06e0*/  IMAD.WIDE R28, R22, 0x4, R14 ;  /* 0x00000004161c7825 */ /* 0x002fcc00078e020e */
[----:B------:R-:W3:Y:S01]  /*06f0*/  LDG.E R28, desc[UR4][R28.64] ;  /* 0x000000041c1c7981 */ /* 0x000ee2000c1e1900 */
[----:B0-----:R-:W-:-:S05]  /*0700*/  IMAD.WIDE R18, R3, 0x4, R14 ;  /* 0x0000000403127825 */ /* 0x001fca00078e020e */
[----:B------:R0:W3:Y:S02]  /*0710*/  LDG.E R26, desc[UR4][R18.64] ;  /* 0x00000004121a7981 */ /* 0x0000e4000c1e1900 */
[----:B0-----:R-:W-:-:S04]  /*0720*/  IMAD.WIDE R18, R16, 0x4, R14 ;  /* 0x0000000410127825 */ /* 0x001fc800078e020e */
[--C-:B------:R-:W-:Y:S01]  /*0730*/  IMAD.WIDE R16, R17, 0x4, R14.reuse ;  /* 0x0000000411107825 */ /* 0x100fe200078e020e */
[----:B------:R0:W3:Y:S05]  /*0740*/  LDG.E R29, desc[UR4][R18.64] ;  /* 0x00000004121d7981 */ /* 0x0000ea000c1e1900 */
[----:B------:R-:W3:Y:S01]  /*0750*/  LDG.E R16, desc[UR4][R16.64] ;  /* 0x0000000410107981 */ /* 0x000ee2000c1e1900 */
[----:B0-----:R-:W-:-:S04]  /*0760*/  IMAD.WIDE R18, R20, 0x4, R14 ;  /* 0x0000000414127825 */ /* 0x001fc800078e020e */
[--C-:B------:R-:W-:Y:S01]  /*0770*/  IMAD.WIDE R20, R21, 0x4, R14.reuse ;  /* 0x0000000415147825 */ /* 0x100fe200078e020e */
[----:B------:R-:W3:Y:S04]  /*0780*/  LDG.E R17, desc[UR4][R18.64] ;  /* 0x0000000412117981 */ /* 0x000ee8000c1e1900 */
[----:B------:R0:W3:Y:S02]  /*0790*/  LDG.E R18, desc[UR4][R20.64] ;  /* 0x0000000414127981 */ /* 0x0000e4000c1e1900 */
[----:B0-----:R-:W-:-:S05]  /*07a0*/  IMAD.WIDE R20, R11, 0x4, R14 ;  /* 0x000000040b147825 */ /* 0x001fca00078e020e */
[----:B------:R0:W3:Y:S01]  /*07b0*/  LDG.E R11, desc[UR4][R20.64] ;  /* 0x00000004140b7981 */ /* 0x0000e2000c1e1900 */
[----:B------:R-:W-:-:S06]  /*07c0*/  IMAD.WIDE R22, R23, 0x4, R14 ;  /* 0x0000000417167825 */ /* 0x000fcc00078e020e */
[----:B------:R-:W3:Y:S01]  /*07d0*/  LDG.E R22, desc[UR4][R22.64] ;  /* 0x0000000416167981 */ /* 0x000ee2000c1e1900 */
[----:B------:R-:W-:-:S06]  /*07e0*/  IMAD.WIDE R14, R27, 0x4, R14 ;  /* 0x000000041b0e7825 */ /* 0x000fcc00078e020e */
[----:B------:R-:W3:Y:S01]  /*07f0*/  LDG.E R14, desc[UR4][R14.64] ;  /* 0x000000040e0e7981 */ /* 0x000ee2000c1e1900 */
[----:B----4-:R-:W-:Y:S01]  /*0800*/  FADD R25, R25, -R8 ;  /* 0x8000000819197221 */ /* 0x010fe20000000000 */
[----:B0-----:R-:W-:Y:S01]  /*0810*/  FADD R20, R0, R0 ;  /* 0x0000000000147221 */ /* 0x001fe20000000000 */
[--C-:B--2---:R-:W-:Y:S01]  /*0820*/  FFMA R8, R9, 2, R6.reuse ;  /* 0x4000000009087823 */ /* 0x104fe20000000006 */
[----:B------:R-:W-:Y:S01]  /*0830*/  FFMA R6, R13, 2, R6 ;  /* 0x400000000d067823 */ /* 0x000fe20000000006 */
[----:B---3--:R-:W-:-:S04]  /*0840*/  FFMA R25, R25, 2, R12 ;  /* 0x4000000019197823 */ /* 0x008fc8000000000c */
[----:B------:R-:W-:-:S04]  /*0850*/  FADD R25, R10, R25 ;  /* 0x000000190a197221 */ /* 0x000fc80000000000 */
[----:B------:R-:W-:Y:S01]  /*0860*/  FADD R25, R24, R25 ;  /* 0x0000001918197221 */ /* 0x000fe20000000000 */
[----:B------:R-:W-:-:S04]  /*0870*/  FADD R13, R29, R8 ;  /* 0x000000081d0d7221 */ /* 0x000fc80000000000 */
[----:B------:R-:W-:Y:S01]  /*0880*/  FADD R13, R24, R13 ;  /* 0x0000000d180d7221 */ /* 0x000fe20000000000 */
[----:B------:R-:W-:-:S03]  /*0890*/  FMUL R26, R26, 0.15999999642372131348 ;  /* 0x3e23d70a1a1a7820 */ /* 0x000fc60000400000 */
[----:B------:R-:W-:Y:S01]  /*08a0*/  FADD R8, R18, R13 ;  /* 0x0000000d12087221 */ /* 0x000fe20000000000 */
[----:B------:R-:W-:-:S04]  /*08b0*/  FADD R9, R11, R6 ;  /* 0x000000060b097221 */ /* 0x000fc80000000000 */
[----:B------:R-:W-:-:S04]  /*08c0*/  FADD R9, R12, R9 ;  /* 0x000000090c097221 */ /* 0x000fc80000000000 */
[----:B------:R-:W-:Y:S01]  /*08d0*/  FADD R6, R28, R9 ;  /* 0x000000091c067221 */ /* 0x000fe20000000000 */
[----:B------:R-:W-:Y:S01]  /*08e0*/  FADD R25, R22, R25 ;  /* 0x0000001916197221 */ /* 0x000fe20000000000 */
[----:B------:R-:W-:Y:S02]  /*08f0*/  FADD R11, -R11, R8 ;  /* 0x000000080b0b7221 */ /* 0x000fe40000000100 */
[----:B------:R-:W-:Y:S01]  /*0900*/  FADD R29, -R29, R6 ;  /* 0x000000061d1d7221 */ /* 0x000fe20000000100 */
[----:B------:R-:W-:Y:S01]  /*0910*/  FADD R28, -R28, R25 ;  /* 0x000000191c1c7221 */ /* 0x000fe20000000100 */
[C---:B------:R-:W-:Y:S02]  /*0920*/  FADD R11, -R16.reuse, R11 ;  /* 0x0000000b100b7221 */ /* 0x040fe40000000100 */
[----:B------:R-:W-:Y:S01]  /*0930*/  FADD R29, -R16, R29 ;  /* 0x0000001d101d7221 */ /* 0x000fe20000000100 */
[----:B------:R-:W-:Y:S01]  /*0940*/  FADD R9, -R17, R28 ;  /* 0x0000001c11097221 */ /* 0x000fe20000000100 */
[----:B------:R-:W-:-:S02]  /*0950*/  FADD R11, -R22, R11 ;  /* 0x0000000b160b7221 */ /* 0x000fc40000000100 */
[----:B------:R-:W-:Y:S01]  /*0960*/  FADD R10, -R10, R29 ;  /* 0x0000001d0a0a7221 */ /* 0x000fe20000000100 */
[----:B------:R-:W-:Y:S01]  /*0970*/  FADD R9, -R18, R9 ;  /* 0x0000000912097221 */ /* 0x000fe20000000100 */
[C---:B------:R-:W-:Y:S02]  /*0980*/  FADD R11, -R14.reuse, R11 ;  /* 0x0000000b0e0b7221 */ /* 0x040fe40000000100 */
[----:B------:R-:W-:Y:S01]  /*0990*/  FADD R10, -R17, R10 ;  /* 0x0000000a110a7221 */ /* 0x000fe20000000100 */
[----:B------:R-:W-:Y:S01]  /*09a0*/  FADD R9, -R14, R9 ;  /* 0x000000090e097221 */ /* 0x000fe20000000100 */
[C---:B-----5:R-:W-:Y:S02]  /*09b0*/  FFMA R11, R26.reuse, R11, R7 ;  /* 0x0000000b1a0b7223 */ /* 0x060fe40000000007 */
[C---:B------:R-:W-:Y:S01]  /*09c0*/  FFMA R5, R26.reuse, R10, R5 ;  /* 0x0000000a1a057223 */ /* 0x040fe20000000005 */
[----:B------:R-:W-:Y:S01]  /*09d0*/  FFMA R7, R26, R9, R4 ;  /* 0x000000091a077223 */ /* 0x000fe20000000004 */
[----:B------:R-:W-:-:S02]  /*09e0*/  FFMA R6, R11, R2, 9.9999997473787516356e-05 ;  /* 0x38d1b7170b067423 */ /* 0x000fc40000000002 */
[-C--:B------:R-:W-:Y:S01]  /*09f0*/  FFMA R8, R5, R2.reuse, RZ ;  /* 0x0000000205087223 */ /* 0x080fe200000000ff */
[----:B------:R-:W-:Y:S01]  /*0a00*/  FFMA R7, R7, R2, RZ ;  /* 0x0000000207077223 */ /* 0x000fe200000000ff */
[----:B------:R-:W-:Y:S02]  /*0a10*/  FMUL R11, R6, R6 ;  /* 0x00000006060b7220 */ /* 0x000fe40000400000 */
[----:B------:R-:W-:Y:S01]  /*0a20*/  FMUL R13, R8, R8 ;  /* 0x00000008080d7220 */ /* 0x000fe20000400000 */
[----:B------:R-:W-:Y:S02]  /*0a30*/  HFMA2 R4, -RZ, RZ, 1.291015625, -0.052093505859375 ;  /* 0x3d2aaaabff047431 */ /* 0x000fe400000001ff */
[----:B------:R-:W-:Y:S01]  /*0a40*/  FMUL R21, R7, R7 ;  /* 0x0000000707157220 */ /* 0x000fe20000400000 */
[----:B------:R-:W-:-:S04]  /*0a50*/  FADD R2, R13, R11 ;  /* 0x0000000b0d027221 */ /* 0x000fc80000000000 */
[----:B------:R-:W-:-:S04]  /*0a60*/  FADD R9, R21, R2 ;  /* 0x0000000215097221 */ /* 0x000fc80000000000 */
[----:B------:R-:W-:-:S04]  /*0a70*/  FFMA R15, R9, -R4, 0.027777777984738349915 ;  /* 0x3ce38e39090f7423 */ /* 0x000fc80000000804 */
[C-C-:B------:R-:W-:Y:S01]  /*0a80*/  FFMA R2, R7.reuse, 0.083333335816860198975, R15.reuse ;  /* 0x3daaaaab07027823 */ /* 0x140fe2000000000f */
[--C-:B------:R-:W-:Y:S01]  /*0a90*/  FFMA R4, R7, -0.083333335816860198975, R15.reuse ;  /* 0xbdaaaaab07047823 */ /* 0x100fe2000000000f */
[----:B------:R-:W-:Y:S01]  /*0aa0*/  FMUL R18, R21, 0.125 ;  /* 0x3e00000015127820 */ /* 0x000fe20000400000 */
[----:B------:R-:W-:Y:S01]  /*0ab0*/  FMUL R10, R11, 0.125 ;  /* 0x3e0000000b0a7820 */ /* 0x000fe20000400000 */
[C---:B------:R-:W-:Y:S01]  /*0ac0*/  FFMA R19, R21.reuse, 0.125, R2 ;  /* 0x3e00000015137823 */ /* 0x040fe20000000002 */
[----:B------:R-:W-:Y:S02]  /*0ad0*/  FFMA R21, R21, 0.125, R4 ;  /* 0x3e00000015157823 */ /* 0x000fe40000000004 */
[----:B------:R-:W0:Y:S01]  /*0ae0*/  LDC.64 R4, c[0x0][0x3a0] ;  /* 0x0000e800ff047b82 */ /* 0x000e220000000a00 */
[----:B------:R-:W-:Y:S01]  /*0af0*/  FFMA R29, R13, 0.125, R10 ;  /* 0x3e0000000d1d7823 */ /* 0x000fe2000000000a */
[--C-:B------:R-:W-:Y:S01]  /*0b00*/  FFMA R16, R8, 0.083333335816860198975, R15.reuse ;  /* 0x3daaaaab08107823 */ /* 0x100fe2000000000f */
[--C-:B------:R-:W-:Y:S01]  /*0b10*/  FFMA R10, R6, 0.083333335816860198975, R15.reuse ;  /* 0x3daaaaab060a7823 */ /* 0x100fe2000000000f */
[--C-:B------:R-:W-:Y:S01]  /*0b20*/  FFMA R14, R8, -0.083333335816860198975, R15.reuse ;  /* 0xbdaaaaab080e7823 */ /* 0x100fe2000000000f */
[----:B------:R-:W-:Y:S01]  /*0b30*/  FFMA R12, R6, -0.083333335816860198975, R15 ;  /* 0xbdaaaaab060c7823 */ /* 0x000fe2000000000f */
[----:B------:R-:W-:Y:S01]  /*0b40*/  FFMA R2, R11, 0.125, R18 ;  /* 0x3e0000000b027823 */ /* 0x000fe20000000012 */
[C---:B------:R-:W-:Y:S01]  /*0b50*/  FFMA R15, R13.reuse, 0.125, R16 ;  /* 0x3e0000000d0f7823 */ /* 0x040fe20000000010 */
[----:B------:R-:W-:Y:S01]  /*0b60*/  FFMA R18, R13, 0.125, R18 ;  /* 0x3e0000000d127823 */ /* 0x000fe20000000012 */
[----:B------:R-:W-:Y:S01]  /*0b70*/  FFMA R17, R11, 0.125, R10 ;  /* 0x3e0000000b117823 */ /* 0x000fe2000000000a */
        /* <DEDUP_REMOVED lines=10> */
[----:B------:R-:W-:-:S02]  /*0c20*/  FFMA R24, R6, 0.083333335816860198975, R14 ;  /* 0x3daaaaab06187823 */ /* 0x000fc4000000000e */
[----:B------:R-:W-:Y:S01]  /*0c30*/  FADD R23, R29, R20 ;  /* 0x000000141d177221 */ /* 0x000fe20000000000 */
[----:B------:R-:W-:Y:S02]  /*0c40*/  IMAD R20, R3, 0x13, RZ ;  /* 0x0000001303147824 */ /* 0x000fe400078e02ff */
[----:B------:R-:W-:Y:S01]  /*0c50*/  FFMA R3, R7, 0.083333335816860198975, R16 ;  /* 0x3daaaaab07037823 */ /* 0x000fe20000000010 */
[----:B------:R-:W-:Y:S01]  /*0c60*/  FADD R25, R29, R22 ;  /* 0x000000161d197221 */ /* 0x000fe20000000000 */
[----:B------:R-:W-:Y:S01]  /*0c70*/  FFMA R16, R7, -0.083333335816860198975, R16 ;  /* 0xbdaaaaab07107823 */ /* 0x000fe20000000010 */
[----:B------:R-:W-:Y:S01]  /*0c80*/  FADD R27, R29, R24 ;  /* 0x000000181d1b7221 */ /* 0x000fe20000000000 */
[C-C-:B------:R-:W-:Y:S01]  /*0c90*/  FFMA R22, R7.reuse, 0.083333335816860198975, R14.reuse ;  /* 0x3daaaaab07167823 */ /* 0x140fe2000000000e */
[--C-:B------:R-:W-:Y:S01]  /*0ca0*/  FFMA R26, R6, -0.083333335816860198975, R14.reuse ;  /* 0xbdaaaaab061a7823 */ /* 0x100fe2000000000e */
[----:B------:R-:W-:Y:S01]  /*0cb0*/  FFMA R24, R7, -0.083333335816860198975, R14 ;  /* 0xbdaaaaab07187823 */ /* 0x000fe2000000000e */
[C---:B------:R-:W-:Y:S01]  /*0cc0*/  FADD R14, R18.reuse, R3 ;  /* 0x00000003120e7221 */ /* 0x040fe20000000000 */
[----:B------:R-:W-:Y:S01]  /*0cd0*/  FADD R3, R18, R16 ;  /* 0x0000001012037221 */ /* 0x000fe20000000000 */
[----:B0-----:R-:W-:-:S04]  /*0ce0*/  IMAD.WIDE R4, R20, 0x4, R4 ;  /* 0x0000000414047825 */ /* 0x001fc800078e0204 */
[C---:B------:R-:W-:Y:S01]  /*0cf0*/  FADD R16, R18.reuse, R22 ;  /* 0x0000001612107221 */ /* 0x040fe20000000000 */
[C---:B------:R-:W-:Y:S01]  /*0d00*/  FFMA R20, R7.reuse, 0.083333335816860198975, R10 ;  /* 0x3daaaaab07147823 */ /* 0x040fe2000000000a */
[----:B------:R-:W-:Y:S01]  /*0d10*/  FADD R18, R18, R24 ;  /* 0x0000001812127221 */ /* 0x000fe20000000000 */
[C---:B------:R-:W-:Y:S01]  /*0d20*/  FFMA R10, R7.reuse, -0.083333335816860198975, R10 ;  /* 0xbdaaaaab070a7823 */ /* 0x040fe2000000000a */
[C-C-:B------:R-:W-:Y:S01]  /*0d30*/  FFMA R22, R7.reuse, 0.083333335816860198975, R12.reuse ;  /* 0x3daaaaab07167823 */ /* 0x140fe2000000000c */
[----:B------:R-:W-:Y:S01]  /*0d40*/  FFMA R24, R7, -0.083333335816860198975, R12 ;  /* 0xbdaaaaab07187823 */ /* 0x000fe2000000000c */
[C---:B------:R-:W-:Y:S01]  /*0d50*/  FADD R20, R2.reuse, R20 ;  /* 0x0000001402147221 */ /* 0x040fe20000000000 */
[C---:B------:R-:W-:Y:S01]  /*0d60*/  FADD R12, R2.reuse, R10 ;  /* 0x0000000a020c7221 */ /* 0x040fe20000000000 */
[C---:B------:R-:W-:Y:S01]  /*0d70*/  FADD R10, R2.reuse, R22 ;  /* 0x00000016020a7221 */ /* 0x040fe20000000000 */
[----:B------:R-:W-:Y:S01]  /*0d80*/  FADD R24, R2, R24 ;  /* 0x0000001802187221 */ /* 0x000fe20000000000 */
[----:B------:R-:W-:Y:S01]  /*0d90*/  FMUL R2, R6, 0.25 ;  /* 0x3e80000006027820 */ /* 0x000fe20000400000 */
[----:B------:R-:W-:Y:S01]  /*0da0*/  FADD R29, R29, R26 ;  /* 0x0000001a1d1d7221 */ /* 0x000fe20000000000 */
[----:B------:R-:W-:-:S02]  /*0db0*/  FMUL R22, R8, 0.25 ;  /* 0x3e80000008167820 */ /* 0x000fc40000400000 */
[CC--:B------:R-:W-:Y:S01]  /*0dc0*/  FFMA R20, R7.reuse, R2.reuse, R20 ;  /* 0x0000000207147223 */ /* 0x0c0fe20000000014 */
[CC--:B------:R-:W-:Y:S01]  /*0dd0*/  FFMA R12, R7.reuse, -R2.reuse, R12 ;  /* 0x80000002070c7223 */ /* 0x0c0fe2000000000c */
[CC--:B------:R-:W-:Y:S01]  /*0de0*/  FFMA R10, R7.reuse, -R2.reuse, R10 ;  /* 0x80000002070a7223 */ /* 0x0c0fe2000000000a */
[C---:B------:R-:W-:Y:S01]  /*0df0*/  FFMA R2, R7.reuse, R2, R24 ;  /* 0x0000000207027223 */ /* 0x040fe20000000018 */
[----:B------:R-:W-:Y:S01]  /*0e00*/  MOV R24, 0x3f000000 ;  /* 0x3f00000000187802 */ /* 0x000fe20000000f00 */
[----:B------:R-:W-:Y:S01]  /*0e10*/  FMUL R7, R7, 0.25 ;  /* 0x3e80000007077820 */ /* 0x000fe20000400000 */
[----:B------:R0:W-:Y:S01]  /*0e20*/  STG.E desc[UR4][R4.64], R11 ;  /* 0x0000000b04007986 */ /* 0x0001e2000c101904 */
[CC--:B------:R-:W-:Y:S01]  /*0e30*/  FFMA R23, R6.reuse, R22.reuse, R23 ;  /* 0x0000001606177223 */ /* 0x0c0fe20000000017 */
[CC--:B------:R-:W-:Y:S01]  /*0e40*/  FFMA R25, R6.reuse, -R22.reuse, R25 ;  /* 0x8000001606197223 */ /* 0x0c0fe20000000019 */
[CC--:B------:R-:W-:Y:S01]  /*0e50*/  FFMA R27, R6.reuse, -R22.reuse, R27 ;  /* 0x80000016061b7223 */ /* 0x0c0fe2000000001b */
[----:B------:R-:W-:Y:S01]  /*0e60*/  FFMA R29, R6, R22, R29 ;  /* 0x00000016061d7223 */ /* 0x000fe2000000001d */
[CC--:B------:R-:W-:Y:S01]  /*0e70*/  FFMA R6, -R8.reuse, R7.reuse, R3 ;  /* 0x0000000708067223 */ /* 0x0c0fe20000000103 */
[CC--:B------:R-:W-:Y:S01]  /*0e80*/  FFMA R16, -R8.reuse, R7.reuse, R16 ;  /* 0x0000000708107223 */ /* 0x0c0fe20000000110 */
[----:B------:R-:W-:Y:S01]  /*0e90*/  FFMA R9, R9, -R24, 0.3333333432674407959 ;  /* 0x3eaaaaab09097423 */ /* 0x000fe20000000818 */
[----:B------:R1:W-:Y:S01]  /*0ea0*/  STG.E desc[UR4][R4.64+0x4], R13 ;  /* 0x0000040d04007986 */ /* 0x0003e2000c101904 */
[CC--:B0-----:R-:W-:Y:S01]  /*0eb0*/  FFMA R11, R8.reuse, R7.reuse, R14 ;  /* 0x00000007080b7223 */ /* 0x0c1fe2000000000e */
[----:B------:R-:W-:Y:S01]  /*0ec0*/  FFMA R7, R8, R7, R18 ;  /* 0x0000000708077223 */ /* 0x000fe20000000012 */
[C---:B------:R-:W-:Y:S01]  /*0ed0*/  FMUL R9, R0.reuse, R9 ;  /* 0x0000000900097220 */ /* 0x040fe20000400000 */
[C---:B------:R-:W-:Y:S01]  /*0ee0*/  FMUL R20, R0.reuse, R20 ;  /* 0x0000001400147220 */ /* 0x040fe20000400000 */
[C---:B------:R-:W-:Y:S01]  /*0ef0*/  FMUL R3, R0.reuse, R11 ;  /* 0x0000000b00037220 */ /* 0x040fe20000400000 */
[C---:B------:R-:W-:Y:S01]  /*0f00*/  FMUL R11, R0.reuse, R6 ;  /* 0x00000006000b7220 */ /* 0x040fe20000400000 */
[C---:B------:R-:W-:Y:S01]  /*0f10*/  FMUL R12, R0.reuse, R12 ;  /* 0x0000000c000c7220 */ /* 0x040fe20000400000 */
[C---:B------:R-:W-:Y:S01]  /*0f20*/  FMUL R10, R0.reuse, R10 ;  /* 0x0000000a000a7220 */ /* 0x040fe20000400000 */
[C---:B-1----:R-:W-:Y:S01]  /*0f30*/  FMUL R13, R0.reuse, R16 ;  /* 0x00000010000d7220 */ /* 0x042fe20000400000 */
[C---:B------:R-:W-:Y:S01]  /*0f40*/  FMUL R2, R0.reuse, R2 ;  /* 0x0000000200027220 */ /* 0x040fe20000400000 */
[C---:B------:R-:W-:Y:S01]  /*0f50*/  FMUL R23, R0.reuse, R23 ;  /* 0x0000001700177220 */ /* 0x040fe20000400000 */
[C---:B------:R-:W-:Y:S01]  /*0f60*/  FMUL R25, R0.reuse, R25 ;  /* 0x0000001900197220 */ /* 0x040fe20000400000 */
[C---:B------:R-:W-:Y:S01]  /*0f70*/  FMUL R27, R0.reuse, R27 ;  /* 0x0000001b001b7220 */ /* 0x040fe20000400000 */
[C---:B------:R-:W-:Y:S01]  /*0f80*/  FMUL R29, R0.reuse, R29 ;  /* 0x0000001d001d7220 */ /* 0x040fe20000400000 */
        /* <DEDUP_REMOVED lines=19> */
        .weak           $__internal_1_$__cuda_sm20_rcp_rn_f32_slowpath
        .type           $__internal_1_$__cuda_sm20_rcp_rn_f32_slowpath,@function
        .size           $__internal_1_$__cuda_sm20_rcp_rn_f32_slowpath,(.L_x_51 - $__internal_1_$__cuda_sm20_rcp_rn_f32_slowpath)
$__internal_1_$__cuda_sm20_rcp_rn_f32_slowpath:
        /* <DEDUP_REMOVED lines=15> */
.L_x_18:
[----:B------:R-:W-:-:S04]  /*11b0*/  IADD3 R10, PT, PT, R2, -0xfd, RZ ;  /* 0xffffff03020a7810 */ /* 0x000fc80007ffe0ff */
[----:B------:R-:W-:-:S13]  /*11c0*/  ISETP.GT.U32.AND P0, PT, R10, 0x1, PT ;  /* 0x000000010a00780c */ /* 0x000fda0003f04070 */
[----:B------:R-:W-:Y:S05]  /*11d0*/  @P0 BRA `(.L_x_20) ;  /* 0x0000000000780947 */ /* 0x000fea0003800000 */
[----:B------:R-:W-:Y:S01]  /*11e0*/  LOP3.LUT R11, R0, 0x7fffff, RZ, 0xc0, !PT ;  /* 0x007fffff000b7812 */ /* 0x000fe200078ec0ff */
[----:B------:R-:W-:Y:S01]  /*11f0*/  HFMA2 R15, -RZ, RZ, 0, 1.78813934326171875e-07 ;  /* 0x00000003ff0f7431 */ /* 0x000fe200000001ff */
[----:B------:R-:W-:Y:S02]  /*1200*/  IADD3 R2, PT, PT, R2, -0xfc, RZ ;  /* 0xffffff0402027810 */ /* 0x000fe40007ffe0ff */
        /* <DEDUP_REMOVED lines=14> */
[--C-:B------:R-:W-:Y:S02]  /*12f0*/  LOP3.LUT P1, RZ, R12, R10, R13.reuse, 0xf8, !PT ;  /* 0x0000000a0cff7212 */ /* 0x100fe4000782f80d */
[C---:B------:R-:W-:Y:S02]  /*1300*/  LOP3.LUT P0, RZ, R11.reuse, 0x1, RZ, 0xc0, !PT ;  /* 0x000000010bff7812 */ /* 0x040fe4000780c0ff */
[----:B------:R-:W-:Y:S02]  /*1310*/  LOP3.LUT P2, RZ, R11, 0x2, RZ, 0xc0, !PT ;  /* 0x000000020bff7812 */ /* 0x000fe4000784c0ff */
[----:B------:R-:W-:Y:S02]  /*1320*/  SHF.R.U32.HI R13, RZ, R2, R13 ;  /* 0x00000002ff0d7219 */ /* 0x000fe4000001160d */
[----:B------:R-:W-:-:S02]  /*1330*/  PLOP3.LUT P0, PT, P0, P1, P2, 0xe0, 0x0 ;  /* 0x000000000000781c */ /* 0x000fc40000703c20 */
[----:B------:R-:W-:Y:S02]  /*1340*/  LOP3.LUT P1, RZ, R0, 0x7fffff, RZ, 0xc0, !PT ;  /* 0x007fffff00ff7812 */ /* 0x000fe4000782c0ff */
[----:B------:R-:W-:-:S04]  /*1350*/  SEL R10, RZ, 0x1, !P0 ;  /* 0x00000001ff0a7807 */ /* 0x000fc80004000000 */
[----:B------:R-:W-:-:S04]  /*1360*/  IADD3 R10, PT, PT, -R10, RZ, RZ ;  /* 0x000000ff0a0a7210 */ /* 0x000fc80007ffe1ff */
[----:B------:R-:W-:-:S13]  /*1370*/  ISETP.GE.AND P0, PT, R10, RZ, PT ;  /* 0x000000ff0a00720c */ /* 0x000fda0003f06270 */
[----:B------:R-:W-:-:S04]  /*1380*/  @!P0 IADD3 R13, PT, PT, R13, 0x1, RZ ;  /* 0x000000010d0d8810 */ /* 0x000fc80007ffe0ff */
[----:B------:R-:W-:-:S04]  /*1390*/  @!P1 SHF.L.U32 R13, R13, 0x1, RZ ;  /* 0x000000010d0d9819 */ /* 0x000fc800000006ff */
[----:B------:R-:W-:Y:S01]  /*13a0*/  LOP3.LUT R10, R13, 0x80000000, R0, 0xf8, !PT ;  /* 0x800000000d0a7812 */ /* 0x000fe200078ef800 */
[----:B------:R-:W-:Y:S06]  /*13b0*/  BRA `(.L_x_19) ;  /* 0x0000000000047947 */ /* 0x000fec0003800000 */
.L_x_20:
[----:B------:R0:W1:Y:S02]  /*13c0*/  MUFU.RCP R10, R0 ;  /* 0x00000000000a7308 */ /* 0x0000640000001000 */
.L_x_19:
[----:B------:R-:W-:Y:S05]  /*13d0*/  BSYNC.RECONVERGENT B1 ;  /* 0x0000000000017941 */ /* 0x000fea0003800200 */
.L_x_17:
[----:B------:R-:W-:Y:S01]  /*13e0*/  HFMA2 R11, -RZ, RZ, 0, 0 ;  /* 0x00000000ff0b7431 */ /* 0x000fe200000001ff */
[----:B-1----:R-:W-:Y:S02]  /*13f0*/  MOV R2, R10 ;  /* 0x0000000a00027202 */ /* 0x002fe40000000f00 */
[----:B------:R-:W-:-:S04]  /*1400*/  MOV R10, R8 ;  /* 0x00000008000a7202 */ /* 0x000fc80000000f00 */
[----:B0-----:R-:W-:Y:S05]  /*1410*/  RET.REL.NODEC R10 `(_Z23action_new_i_gpu_kernelPfP6float3S_PbS_) ;  /* 0xffffffe80af87950 */ /* 0x001fea0003c3ffff */
.L_x_21:
        /* <DEDUP_REMOVED lines=14> */
.L_x_51:


//--------------------- .text._Z20action_s2_gpu_kernelPfP6float3S_PbS_ --------------------------
	.section	.text._Z20action_s2_gpu_kernelPfP6float3S_PbS_,"ax",@progbits
	.align	128
        .global         _Z20action_s2_gpu_kernelPfP6float3S_PbS_
        .type           _Z20action_s2_gpu_kernelPfP6float3S_PbS_,@function
        .size           _Z20action_s2_gpu_kernelPfP6float3S_PbS_,(.L_x_52 - _Z20action_s2_gpu_kernelPfP6float3S_PbS_)
        .other          _Z20action_s2_gpu_kernelPfP6float3S_PbS_,@"STO_CUDA_ENTRY STV_DEFAULT"
_Z20action_s2_gpu_kernelPfP6float3S_PbS_:
.text._Z20action_s2_gpu_kernelPfP6float3S_PbS_:
[----:B------:R-:W-:Y:S01]  /*0000*/  LDC R1, c[0x0][0x37c] ;  /* 0x0000df00ff017b82 */ /* 0x000fe20000000800 */
[----:B------:R-:W0:Y:S07]  /*0010*/  S2R R0, SR_TID.Y ;  /* 0x0000000000007919 */ /* 0x000e2e0000002200 */
[----:B------:R-:W1:Y:S01]  /*0020*/  LDC.64 R6, c[0x0][0x390] ;  /* 0x0000e400ff067b82 */ /* 0x000e620000000a00 */
[----:B------:R-:W2:Y:S01]  /*0030*/  LDCU.64 UR4, c[0x0][0x358] ;  /* 0x00006b00ff0477ac */ /* 0x000ea20008000a00 */
[----:B------:R-:W0:Y:S01]  /*0040*/  S2R R3, SR_CTAID.Y ;  /* 0x0000000000037919 */ /* 0x000e220000002600 */
[----:B------:R-:W3:Y:S05]  /*0050*/  S2R R2, SR_TID.Z ;  /* 0x0000000000027919 */ /* 0x000eea0000002300 */
[----:B------:R-:W4:Y:S01]  /*0060*/  LDC.64 R18, c[0x0][0x388] ;  /* 0x0000e200ff127b82 */ /* 0x000f220000000a00 */
[----:B------:R-:W2:Y:S01]  /*0070*/  S2R R10, SR_CTAID.Z ;  /* 0x00000000000a7919 */ /* 0x000ea20000002700 */
[----:B------:R-:W2:Y:S01]  /*0080*/  S2R R8, SR_TID.X ;  /* 0x0000000000087919 */ /* 0x000ea20000002100 */
[----:B------:R-:W1:Y:S01]  /*0090*/  S2R R12, SR_CTAID.X ;  /* 0x00000000000c7919 */ /* 0x000e620000002500 */
[----:B0-----:R-:W-:-:S04]  /*00a0*/  LEA R3, R3, R0, 0x2 ;  /* 0x0000000003037211 */ /* 0x001fc800078e10ff */
[----:B------:R-:W-:Y:S02]  /*00b0*/  IADD3 R3, PT, PT, R3, 0x47, RZ ;  /* 0x0000004703037810 */ /* 0x000fe40007ffe0ff */
[----:B---3--:R-:W-:-:S03]  /*00c0*/  IADD3 R9, PT, PT, R2, -0x1, RZ ;  /* 0xffffffff02097810 */ /* 0x008fc60007ffe0ff */
[----:B------:R-:W-:Y:S01]  /*00d0*/  IMAD.HI.U32 R4, R3, 0x38e38e39, RZ ;  /* 0x38e38e3903047827 */ /* 0x000fe200078e00ff */
[----:B--2---:R-:W-:-:S04]  /*00e0*/  IADD3 R13, PT, PT, R8, -0x1, RZ ;  /* 0xffffffff080d7810 */ /* 0x004fc80007ffe0ff */
[----:B------:R-:W-:-:S05]  /*00f0*/  SHF.R.U32.HI R4, RZ, 0x4, R4 ;  /* 0x00000004ff047819 */ /* 0x000fca0000011604 */
[----:B------:R-:W-:Y:S01]  /*0100*/  IMAD R4, R4, -0x48, R3 ;  /* 0xffffffb804047824 */ /* 0x000fe200078e0203 */
[----:B------:R-:W-:Y:S01]  /*0110*/  LEA R3, R10, R9, 0x2 ;  /* 0x000000090a037211 */ /* 0x000fe200078e10ff */
[----:B------:R-:W0:Y:S01]  /*0120*/  S2R R17, SR_CgaCtaId ;  /* 0x0000000000117919 */ /* 0x000e220000008800 */
[----:B------:R-:W2:Y:S02]  /*0130*/  LDC.64 R10, c[0x0][0x380] ;  /* 0x0000e000ff0a7b82 */ /* 0x000ea40000000a00 */
[----:B------:R-:W-:Y:S02]  /*0140*/  LOP3.LUT R5, R3, 0xf, RZ, 0xc0, !PT ;  /* 0x0000000f03057812 */ /* 0x000fe400078ec0ff */
[----:B-1----:R-:W-:Y:S02]  /*0150*/  LEA R3, R12, R13, 0x2 ;  /* 0x0000000d0c037211 */ /* 0x002fe400078e10ff */
[----:B------:R-:W-:Y:S02]  /*0160*/  LEA R4, R4, R5, 0x4 ;  /* 0x0000000504047211 */ /* 0x000fe400078e20ff */
[----:B------:R-:W-:-:S05]  /*0170*/  LOP3.LUT R3, R3, 0xf, RZ, 0xc0, !PT ;  /* 0x0000000f03037812 */ /* 0x000fca00078ec0ff */
[----:B------:R-:W-:-:S04]  /*0180*/  IMAD R4, R3, 0x480, R4 ;  /* 0x0000048003047824 */ /* 0x000fc800078e0204 */
[----:B------:R-:W-:-:S05]  /*0190*/  IMAD.WIDE.U32 R14, R4, 0x4, R6 ;  /* 0x00000004040e7825 */ /* 0x000fca00078e0006 */
[----:B------:R-:W3:Y:S01]  /*01a0*/  LDG.E R3, desc[UR4][R14.64] ;  /* 0x000000040e037981 */ /* 0x000ee2000c1e1900 */
[----:B------:R-:W-:Y:S01]  /*01b0*/  MOV R12, 0x400 ;  /* 0x00000400000c7802 */ /* 0x000fe20000000f00 */
[----:B--2---:R-:W-:-:S04]  /*01c0*/  IMAD.WIDE.U32 R10, R4, 0x4, R10 ;  /* 0x00000004040a7825 */ /* 0x004fc800078e000a */
[----:B----4-:R-:W-:Y:S01]  /*01d0*/  IMAD.WIDE.U32 R18, R4, 0xc, R18 ;  /* 0x0000000c04127825 */ /* 0x010fe200078e0012 */
[----:B------:R1:W5:Y:S01]  /*01e0*/  LDG.E R16, desc[UR4][R10.64] ;  /* 0x000000040a107981 */ /* 0x000362000c1e1900 */
[----:B0-----:R-:W-:-:S03]  /*01f0*/  LEA R17, R17, R12, 0x18 ;  /* 0x0000000c11117211 */ /* 0x001fc600078ec0ff */
[----:B------:R1:W5:Y:S02]  /*0200*/  LDG.E R7, desc[UR4][R18.64] ;  /* 0x0000000412077981 */ /* 0x000364000c1e1900 */
[----:B------:R-:W-:Y:S02]  /*0210*/  IMAD R17, R2, 0x90, R17 ;  /* 0x0000009002117824 */ /* 0x000fe400078e0211 */
[----:B------:R1:W5:Y:S02]  /*0220*/  LDG.E R5, desc[UR4][R18.64+0x4] ;  /* 0x0000040412057981 */ /* 0x000364000c1e1900 */
[C---:B------:R-:W-:Y:S02]  /*0230*/  IMAD R17, R0.reuse, 0x18, R17 ;  /* 0x0000001800117824 */ /* 0x040fe400078e0211 */
[----:B------:R1:W5:Y:S01]  /*0240*/  LDG.E R6, desc[UR4][R18.64+0x8] ;  /* 0x0000080412067981 */ /* 0x000362000c1e1900 */
[----:B------:R-:W-:Y:S02]  /*0250*/  VIADDMNMX.U32 R12, R0, 0xffffffff, R13, !PT ;  /* 0xffffffff000c7846 */ /* 0x000fe4000780000d */
[----:B------:R-:W-:-:S02]  /*0260*/  LEA R8, R8, R17, 0x2 ;  /* 0x0000001108087211 */ /* 0x000fc400078e10ff */
[----:B------:R-:W-:-:S04]  /*0270*/  VIMNMX.U32 R12, PT, PT, R9, R12, !PT ;  /* 0x0000000c090c7248 */ /* 0x000fc80007fe0000 */
[----:B------:R-:W-:Y:S01]  /*0280*/  ISETP.GT.U32.AND P0, PT, R12, 0x3, PT ;  /* 0x000000030c00780c */ /* 0x000fe20003f04070 */
[----:B---3--:R1:W-:Y:S01]  /*0290*/  STS [R8], R3 ;  /* 0x0000000308007388 */ /* 0x0083e20000000800 */
[----:B------:R-:W-:Y:S11]  /*02a0*/  BAR.SYNC.DEFER_BLOCKING 0x0 ;  /* 0x0000000000007b1d */ /* 0x000ff60000010000 */
[----:B------:R-:W-:Y:S05]  /*02b0*/  @P0 EXIT ;  /* 0x000000000000094d */ /* 0x000fea0003800000 */
[----:B-----5:R-:W-:Y:S01]  /*02c0*/  IADD3 R0, PT, PT, R16, 0x1800000, RZ ;  /* 0x0180000010007810 */ /* 0x020fe20007ffe0ff */
[----:B------:R-:W-:Y:S03]  /*02d0*/  BSSY.RECONVERGENT B0, `(.L_x_22) ;  /* 0x000000c000007945 */ /* 0x000fe60003800200 */
[----:B------:R-:W-:-:S04]  /*02e0*/  LOP3.LUT R0, R0, 0x7f800000, RZ, 0xc0, !PT ;  /* 0x7f80000000007812 */ /* 0x000fc800078ec0ff */
[----:B------:R-:W-:-:S13]  /*02f0*/  ISETP.GT.U32.AND P0, PT, R0, 0x1ffffff, PT ;  /* 0x01ffffff0000780c */ /* 0x000fda0003f04070 */
[----:B------:R-:W-:Y:S05]  /*0300*/  @P0 BRA `(.L_x_23) ;  /* 0x0000000000100947 */ /* 0x000fea0003800000 */
[----:B-1----:R-:W-:-:S07]  /*0310*/  MOV R10, 0x330 ;  /* 0x00000330000a7802 */ /* 0x002fce0000000f00 */
[----:B------:R-:W-:Y:S05]  /*0320*/  CALL.REL.NOINC `($__internal_2_$__cuda_sm20_rcp_rn_f32_slowpath) ;  /* 0x0000000800b87944 */ /* 0x000fea0003c00000 */
[----:B------:R-:W-:Y:S01]  /*0330*/  MOV R11, R9 ;  /* 0x00000009000b7202 */ /* 0x000fe20000000f00 */
[----:B------:R-:W-:Y:S06]  /*0340*/  BRA `(.L_x_24) ;  /* 0x0000000000107947 */ /* 0x000fec0003800000 */
.L_x_23:
[----:B-1----:R-:W0:Y:S02]  /*0350*/  MUFU.RCP R11, R16 ;  /* 0x00000010000b7308 */ /* 0x002e240000001000 */
[----:B0-----:R-:W-:-:S04]  /*0360*/  FFMA R0, R16, R11, -1 ;  /* 0xbf80000010007423 */ /* 0x001fc8000000000b */
[----:B------:R-:W-:-:S04]  /*0370*/  FADD.FTZ R0, -R0, -RZ ;  /* 0x800000ff00007221 */ /* 0x000fc80000010100 */
[----:B------:R-:W-:-:S07]  /*0380*/  FFMA R11, R11, R0, R11 ;  /* 0x000000000b0b7223 */ /* 0x000fce000000000b */
.L_x_24:
[----:B------:R-:W-:Y:S05]  /*0390*/  BSYNC.RECONVERGENT B0 ;  /* 0x0000000000007941 */ /* 0x000fea0003800200 */
.L_x_22:
[----:B------:R-:W0:Y:S01]  /*03a0*/  LDCU.64 UR6, c[0x0][0x398] ;  /* 0x00007300ff0677ac */ /* 0x000e220008000a00 */
[----:B------:R-:W-:Y:S04]  /*03b0*/  LDS R19, [R8+0x4] ;  /* 0x0000040008137984 */ /* 0x000fe80000000800 */
[----:B------:R-:W1:Y:S04]  /*03c0*/  LDS R20, [R8+-0x4] ;  /* 0xfffffc0008147984 */ /* 0x000e680000000800 */
[----:B------:R-:W-:Y:S04]  /*03d0*/  LDS R22, [R8+0x18] ;  /* 0x0000180008167984 */ /* 0x000fe80000000800 */
[----:B------:R-:W2:Y:S04]  /*03e0*/  LDS R23, [R8+-0x18] ;  /* 0xffffe80008177984 */ /* 0x000ea80000000800 */
[----:B------:R-:W-:Y:S01]  /*03f0*/  LDS R24, [R8+0x90] ;  /* 0x0000900008187984 */ /* 0x000fe20000000800 */
[----:B0-----:R-:W-:-:S03]  /*0400*/  IADD3 R12, P0, PT, R4, UR6, RZ ;  /* 0x00000006040c7c10 */ /* 0x001fc6000ff1e0ff */
[----:B------:R-:W0:Y:S01]  /*0410*/  LDS R25, [R8+-0x90] ;  /* 0xffff700008197984 */ /* 0x000e220000000800 */
[----:B------:R-:W-:-:S03]  /*0420*/  IADD3.X R13, PT, PT, RZ, UR7, RZ, P0, !PT ;  /* 0x00000007ff0d7c10 */ /* 0x000fc600087fe4ff */
[----:B------:R-:W3:Y:S04]  /*0430*/  LDS R21, [R8+0x1c] ;  /* 0x00001c0008157984 */ /* 0x000ee80000000800 */
[----:B------:R4:W5:Y:S04]  /*0440*/  LDG.E.U8 R9, desc[UR4][R12.64] ;  /* 0x000000040c097981 */ /* 0x000968000c1e1100 */
[----:B------:R-:W3:Y:S04]  /*0450*/  LDS R18, [R8+0x94] ;  /* 0x0000940008127984 */ /* 0x000ee80000000800 */
[----:B------:R-:W3:Y:S04]  /*0460*/  LDS R14, [R8+-0x14] ;  /* 0xffffec00080e7984 */ /* 0x000ee80000000800 */
[----:B------:R-:W3:Y:S04]  /*0470*/  LDS R15, [R8+0x14] ;  /* 0x00001400080f7984 */ /* 0x000ee80000000800 */
[----:B------:R-:W3:Y:S01]  /*0480*/  LDS R10, [R8+0x8c] ;  /* 0x00008c00080a7984 */ /* 0x000ee20000000800 */
[----:B-1----:R-:W-:-:S03]  /*0490*/  FADD R26, R19, -R20 ;  /* 0x80000014131a7221 */ /* 0x002fc60000000000 */
[----:B------:R-:W1:Y:S04]  /*04a0*/  LDS R17, [R8+0xa8] ;  /* 0x0000a80008117984 */ /* 0x000e680000000800 */
[----:B----4-:R-:W4:Y:S01]  /*04b0*/  LDS R13, [R8+-0x8c] ;  /* 0xffff7400080d7984 */ /* 0x010f220000000800 */
[----:B--2---:R-:W-:-:S03]  /*04c0*/  FADD R22, R22, -R23 ;  /* 0x8000001716167221 */ /* 0x004fc60000000000 */
[----:B------:R-:W2:Y:S04]  /*04d0*/  LDS R0, [R8+-0x78] ;  /* 0xffff880008007984 */ /* 0x000ea80000000800 */
[----:B------:R-:W2:Y:S01]  /*04e0*/  LDS R2, [R8+0x78] ;  /* 0x0000780008027984 */ /* 0x000ea20000000800 */
[----:B0-----:R-:W-:-:S03]  /*04f0*/  FADD R25, R24, -R25 ;  /* 0x8000001918197221 */ /* 0x001fc60000000000 */
[----:B------:R-:W0:Y:S01]  /*0500*/  LDS R12, [R8+-0x1c] ;  /* 0xffffe400080c7984 */ /* 0x000e220000000800 */
[--C-:B---3--:R-:W-:Y:S01]  /*0510*/  FFMA R23, R26, 2, R21.reuse ;  /* 0x400000001a177823 */ /* 0x108fe20000000015 */
[----:B------:R-:W-:Y:S02]  /*0520*/  FFMA R22, R22, 2, R21 ;  /* 0x4000000016167823 */ /* 0x000fe40000000015 */
[----:B------:R-:W3:Y:S04]  /*0530*/  LDS R20, [R8+-0x94] ;  /* 0xffff6c0008147984 */ /* 0x000ee80000000800 */
[----:B------:R2:W3:Y:S01]  /*0540*/  LDS R19, [R8+-0xa8] ;  /* 0xffff580008137984 */ /* 0x0004e20000000800 */
[----:B------:R-:W-:Y:S01]  /*0550*/  FFMA R25, R25, 2, R18 ;  /* 0x4000000019197823 */ /* 0x000fe20000000012 */
[----:B------:R-:W-:Y:S01]  /*0560*/  FADD R23, R14, R23 ;  /* 0x000000170e177221 */ /* 0x000fe20000000000 */
[----:B------:R-:W-:-:S03]  /*0570*/  FADD R22, R15, R22 ;  /* 0x000000160f167221 */ /* 0x000fc60000000000 */
[----:B------:R-:W-:Y:S01]  /*0580*/  FADD R18, R18, R23 ;  /* 0x0000001712127221 */ /* 0x000fe20000000000 */
[----:B------:R-:W-:Y:S01]  /*0590*/  FADD R24, R10, R25 ;  /* 0x000000190a187221 */ /* 0x000fe20000000000 */
[----:B-1----:R-:W-:-:S03]  /*05a0*/  FADD R21, R17, R22 ;  /* 0x0000001611157221 */ /* 0x002fc60000000000 */
[----:B------:R-:W-:Y:S01]  /*05b0*/  FADD R17, R17, R24 ;  /* 0x0000001811117221 */ /* 0x000fe20000000000 */
[----:B----4-:R-:W-:Y:S01]  /*05c0*/  FADD R18, R13, R18 ;  /* 0x000000120d127221 */ /* 0x010fe20000000000 */
[----:B--2---:R-:W-:-:S03]  /*05d0*/  FADD R21, R0, R21 ;  /* 0x0000001500157221 */ /* 0x004fc60000000000 */
[----:B------:R-:W-:Y:S01]  /*05e0*/  FADD R15, -R15, R18 ;  /* 0x000000120f0f7221 */ /* 0x000fe20000000100 */
[----:B------:R-:W-:Y:S01]  /*05f0*/  FADD R8, R2, R17 ;  /* 0x0000001102087221 */ /* 0x000fe20000000000 */
[----:B------:R-:W-:-:S03]  /*0600*/  FADD R21, -R14, R21 ;  /* 0x000000150e157221 */ /* 0x000fc60000000100 */
[----:B------:R-:W-:Y:S01]  /*0610*/  FADD R13, -R13, R8 ;  /* 0x000000080d0d7221 */ /* 0x000fe20000000100 */
[C---:B0-----:R-:W-:Y:S01]  /*0620*/  FADD R15, -R12.reuse, R15 ;  /* 0x0000000f0c0f7221 */ /* 0x041fe20000000100 */
[----:B------:R-:W-:Y:S02]  /*0630*/  FADD R21, -R12, R21 ;  /* 0x000000150c157221 */ /* 0x000fe40000000100 */
[----:B---3--:R-:W-:Y:S01]  /*0640*/  FADD R13, -R20, R13 ;  /* 0x0000000d140d7221 */ /* 0x008fe20000000100 */
[----:B------:R-:W-:Y:S01]  /*0650*/  FADD R15, -R10, R15 ;  /* 0x0000000f0a0f7221 */ /* 0x000fe20000000100 */
[----:B------:R-:W-:Y:S01]  /*0660*/  FADD R8, -R2, R21 ;  /* 0x0000001502087221 */ /* 0x000fe20000000100 */
[----:B------:R-:W-:Y:S01]  /*0670*/  FMUL R2, R3, 0.15999999642372131348 ;  /* 0x3e23d70a03027820 */ /* 0x000fe20000400000 */
[----:B------:R-:W-:Y:S01]  /*0680*/  FADD R10, -R0, R13 ;  /* 0x0000000d000a7221 */ /* 0x000fe20000000100 */
[----:B------:R-:W-:Y:S01]  /*0690*/  FADD R0, -R20, R15 ;  /* 0x0000000f14007221 */ /* 0x000fe20000000100 */
[----:B------:R-:W-:-:S02]  /*06a0*/  FADD R8, -R19, R8 ;  /* 0x0000000813087221 */ /* 0x000fc40000000100 */
[----:B------:R-:W-:Y:S01]  /*06b0*/  FADD R19, -R19, R10 ;  /* 0x0000000a13137221 */ /* 0x000fe20000000100 */
[C---:B------:R-:W-:Y:S01]  /*06c0*/  FFMA R0, R2.reuse, R0, R7 ;  /* 0x0000000002007223 */ /* 0x040fe20000000007 */
        /* <DEDUP_REMOVED lines=9> */
[----:B------:R-:W-:Y:S01]  /*0760*/  FMUL R29, R5, 0.25 ;  /* 0x3e800000051d7820 */ /* 0x000fe20000400000 */
[----:B------:R-:W-:Y:S01]  /*0770*/  FADD R3, R19, R13 ;  /* 0x0000000d13037221 */ /* 0x000fe20000000000 */
[----:B------:R-:W-:Y:S01]  /*0780*/  FMUL R10, R13, 0.125 ;  /* 0x3e0000000d0a7820 */ /* 0x000fe20000400000 */
[C---:B------:R-:W-:Y:S02]  /*0790*/  FMUL R18, R2.reuse, 0.125 ;  /* 0x3e00000002127820 */ /* 0x040fe40000400000 */
[----:B------:R-:W-:-:S04]  /*07a0*/  FADD R6, R2, R3 ;  /* 0x0000000302067221 */ /* 0x000fc80000000000 */
[----:B------:R-:W-:Y:S01]  /*07b0*/  FFMA R12, R6, -R11, 0.027777777984738349915 ;  /* 0x3ce38e39060c7423 */ /* 0x000fe2000000080b */
[----:B------:R-:W-:-:S03]  /*07c0*/  FFMA R11, R19, 0.125, R10 ;  /* 0x3e000000130b7823 */ /* 0x000fc6000000000a */
[C-C-:B------:R-:W-:Y:S01]  /*07d0*/  FFMA R17, R7.reuse, 0.083333335816860198975, R12.reuse ;  /* 0x3daaaaab07117823 */ /* 0x140fe2000000000c */
[--C-:B------:R-:W-:Y:S01]  /*07e0*/  FFMA R15, R7, -0.083333335816860198975, R12.reuse ;  /* 0xbdaaaaab070f7823 */ /* 0x100fe2000000000c */
[C-C-:B------:R-:W-:Y:S01]  /*07f0*/  FFMA R20, R5.reuse, 0.083333335816860198975, R12.reuse ;  /* 0x3daaaaab05147823 */ /* 0x140fe2000000000c */
[--C-:B------:R-:W-:Y:S01]  /*0800*/  FFMA R27, R5, -0.083333335816860198975, R12.reuse ;  /* 0xbdaaaaab051b7823 */ /* 0x100fe2000000000c */
[C-C-:B------:R-:W-:Y:S01]  /*0810*/  FFMA R10, R0.reuse, 0.083333335816860198975, R12.reuse ;  /* 0x3daaaaab000a7823 */ /* 0x140fe2000000000c */
[----:B------:R-:W-:Y:S01]  /*0820*/  FFMA R12, R0, -0.083333335816860198975, R12 ;  /* 0xbdaaaaab000c7823 */ /* 0x000fe2000000000c */
[C---:B------:R-:W-:Y:S01]  /*0830*/  FFMA R17, R2.reuse, 0.125, R17 ;  /* 0x3e00000002117823 */ /* 0x040fe20000000011 */
[----:B------:R-:W-:Y:S01]  /*0840*/  FFMA R15, R2, 0.125, R15 ;  /* 0x3e000000020f7823 */ /* 0x000fe2000000000f */
[C---:B------:R-:W-:Y:S01]  /*0850*/  FFMA R25, R19.reuse, 0.125, R20 ;  /* 0x3e00000013197823 */ /* 0x040fe20000000014 */
[--C-:B------:R-:W-:Y:S01]  /*0860*/  FFMA R23, R19, 0.125, R27.reuse ;  /* 0x3e00000013177823 */ /* 0x100fe2000000001b */
[----:B------:R-:W-:Y:S01]  /*0870*/  FFMA R21, R13, 0.125, R10 ;  /* 0x3e0000000d157823 */ /* 0x000fe2000000000a */
[C-C-:B------:R-:W-:Y:S01]  /*0880*/  FFMA R14, R0.reuse, 0.083333335816860198975, R20.reuse ;  /* 0x3daaaaab000e7823 */ /* 0x140fe20000000014 */
[C---:B------:R-:W-:Y:S01]  /*0890*/  FFMA R22, R0.reuse, -0.083333335816860198975, R20 ;  /* 0xbdaaaaab00167823 */ /* 0x040fe20000000014 */
[----:B------:R-:W-:Y:S01]  /*08a0*/  FFMA R24, R0, -0.083333335816860198975, R27 ;  /* 0xbdaaaaab00187823 */ /* 0x000fe2000000001b */
[----:B-----5:R-:W-:Y:S01]  /*08b0*/  ISETP.NE.AND P0, PT, R9, RZ, PT ;  /* 0x000000ff0900720c */ /* 0x020fe20003f05270 */
[--C-:B------:R-:W-:Y:S01]  /*08c0*/  FFMA R9, R13, 0.125, R18.reuse ;  /* 0x3e0000000d097823 */ /* 0x100fe20000000012 */
[----:B------:R-:W-:Y:S01]  /*08d0*/  FFMA R18, R19, 0.125, R18 ;  /* 0x3e00000013127823 */ /* 0x000fe20000000012 */
[----:B------:R-:W-:Y:S01]  /*08e0*/  FFMA R19, R13, 0.125, R12 ;  /* 0x3e0000000d137823 */ /* 0x000fe2000000000c */
[----:B------:R-:W-:Y:S01]  /*08f0*/  FSEL R3, RZ, 1, P0 ;  /* 0x3f800000ff037808 */ /* 0x000fe20000000000 */
[C---:B------:R-:W-:Y:S01]  /*0900*/  FADD R13, R11.reuse, R14 ;  /* 0x0000000e0b0d7221 */ /* 0x040fe20000000000 */
[----:B------:R-:W-:-:S03]  /*0910*/  FADD R14, R11, R22 ;  /* 0x000000160b0e7221 */ /* 0x000fc60000000000 */
[----:B------:R-:W-:Y:S01]  /*0920*/  FMUL R16, R16, R3 ;  /* 0x0000000310107220 */ /* 0x000fe20000400000 */
[----:B------:R-:W-:Y:S01]  /*0930*/  FFMA R14, R0, -R29, R14 ;  /* 0x8000001d000e7223 */ /* 0x000fe2000000000e */
[----:B------:R-:W0:Y:S02]  /*0940*/  LDC.64 R2, c[0x0][0x3a0] ;  /* 0x0000e800ff027b82 */ /* 0x000e240000000a00 */
[C---:B------:R-:W-:Y:S01]  /*0950*/  FADD R8, R16.reuse, R16 ;  /* 0x0000001010087221 */ /* 0x040fe20000000000 */
[----:B------:R-:W-:-:S03]  /*0960*/  FMUL R14, R16, R14 ;  /* 0x0000000e100e7220 */ /* 0x000fc60000400000 */
[C---:B------:R-:W-:Y:S01]  /*0970*/  FMUL R25, R8.reuse, R25 ;  /* 0x0000001908197220 */ /* 0x040fe20000400000 */
[C---:B------:R-:W-:Y:S01]  /*0980*/  FMUL R23, R8.reuse, R23 ;  /* 0x0000001708177220 */ /* 0x040fe20000400000 */
[C---:B------:R-:W-:Y:S01]  /*0990*/  FMUL R21, R8.reuse, R21 ;  /* 0x0000001508157220 */ /* 0x040fe20000400000 */
[C---:B------:R-:W-:Y:S01]  /*09a0*/  FMUL R19, R8.reuse, R19 ;  /* 0x0000001308137220 */ /* 0x040fe20000400000 */
[C---:B------:R-:W-:Y:S01]  /*09b0*/  FMUL R17, R8.reuse, R17 ;  /* 0x0000001108117220 */ /* 0x040fe20000400000 */
[----:B------:R-:W-:Y:S01]  /*09c0*/  FMUL R15, R8, R15 ;  /* 0x0000000f080f7220 */ /* 0x000fe20000400000 */
[----:B------:R-:W-:-:S04]  /*09d0*/  FFMA R8, R0, 0.083333335816860198975, R27 ;  /* 0x3daaaaab00087823 */ /* 0x000fc8000000001b */
[C---:B------:R-:W-:Y:S01]  /*09e0*/  FADD R22, R11.reuse, R8 ;  /* 0x000000080b167221 */ /* 0x040fe20000000000 */
[----:B------:R-:W-:Y:S01]  /*09f0*/  FADD R11, R11, R24 ;  /* 0x000000180b0b7221 */ /* 0x000fe20000000000 */
[CC--:B------:R-:W-:Y:S01]  /*0a00*/  FFMA R8, R0.reuse, R29.reuse, R13 ;  /* 0x0000001d00087223 */ /* 0x0c0fe2000000000d */
[C---:B------:R-:W-:Y:S01]  /*0a10*/  FMUL R24, R7.reuse, 0.25 ;  /* 0x3e80000007187820 */ /* 0x040fe20000400000 */
[CC--:B------:R-:W-:Y:S01]  /*0a20*/  FFMA R13, R0.reuse, -R29.reuse, R22 ;  /* 0x8000001d000d7223 */ /* 0x0c0fe20000000016 */
[----:B------:R-:W-:Y:S01]  /*0a30*/  FFMA R11, R0, R29, R11 ;  /* 0x0000001d000b7223 */ /* 0x000fe2000000000b */
[----:B------:R-:W-:Y:S02]  /*0a40*/  IMAD R29, R4, 0x13, RZ ;  /* 0x00000013041d7824 */ /* 0x000fe400078e02ff */
        /* <DEDUP_REMOVED lines=8> */
[----:B0-----:R-:W-:-:S04]  /*0ad0*/  IMAD.WIDE.U32 R2, R29, 0x4, R2 ;  /* 0x000000041d027825 */ /* 0x001fc800078e0002 */
[CC--:B------:R-:W-:Y:S01]  /*0ae0*/  FFMA R27, R5.reuse, R24.reuse, R22 ;  /* 0x00000018051b7223 */ /* 0x0c0fe20000000016 */
[CC--:B------:R-:W-:Y:S01]  /*0af0*/  FFMA R29, -R5.reuse, R24.reuse, R20 ;  /* 0x00000018051d7223 */ /* 0x0c0fe20000000114 */
[CC--:B------:R-:W-:Y:S01]  /*0b00*/  FFMA R4, -R5.reuse, R24.reuse, R4 ;  /* 0x0000001805047223 */ /* 0x0c0fe20000000104 */
[----:B------:R-:W-:Y:S01]  /*0b10*/  FFMA R5, R5, R24, R18 ;  /* 0x0000001805057223 */ /* 0x000fe20000000012 */
        /* <DEDUP_REMOVED lines=8> */
[----:B------:R-:W-:Y:S01]  /*0ba0*/  MOV R9, 0x3f000000 ;  /* 0x3f00000000097802 */ /* 0x000fe20000000f00 */
[----:B------:R-:W-:Y:S01]  /*0bb0*/  FMUL R22, R0, 0.25 ;  /* 0x3e80000000167820 */ /* 0x000fe20000400000 */
[C---:B------:R-:W-:Y:S01]  /*0bc0*/  FMUL R8, R16.reuse, R8 ;  /* 0x0000000810087220 */ /* 0x040fe20000400000 */
[C---:B------:R-:W-:Y:S01]  /*0bd0*/  FMUL R13, R16.reuse, R13 ;  /* 0x0000000d100d7220 */ /* 0x040fe20000400000 */
[----:B------:R-:W-:Y:S01]  /*0be0*/  FMUL R11, R16, R11 ;  /* 0x0000000b100b7220 */ /* 0x000fe20000400000 */
[----:B------:R-:W-:Y:S01]  /*0bf0*/  FFMA R24, R6, -R9, 0.3333333432674407959 ;  /* 0x3eaaaaab06187423 */ /* 0x000fe20000000809 */
[CC--:B------:R-:W-:Y:S01]  /*0c00*/  FFMA R6, R7.reuse, -R22.reuse, R10 ;  /* 0x8000001607067223 */ /* 0x0c0fe2000000000a */
[CC--:B------:R-:W-:Y:S01]  /*0c10*/  FFMA R9, R7.reuse, R22.reuse, R18 ;  /* 0x0000001607097223 */ /* 0x0c0fe20000000012 */
[CC--:B------:R-:W-:Y:S01]  /*0c20*/  FFMA R0, R7.reuse, -R22.reuse, R12 ;  /* 0x8000001607007223 */ /* 0x0c0fe2000000000c */
[----:B------:R-:W-:Y:S01]  /*0c30*/  FFMA R10, R7, R22, R20 ;  /* 0x00000016070a7223 */ /* 0x000fe20000000014 */
[C---:B------:R-:W-:Y:S01]  /*0c40*/  FMUL R7, R16.reuse, R24 ;  /* 0x0000001810077220 */ /* 0x040fe20000400000 */
[C---:B------:R-:W-:Y:S01]  /*0c50*/  FMUL R27, R16.reuse, R27 ;  /* 0x0000001b101b7220 */ /* 0x040fe20000400000 */
[C---:B------:R-:W-:Y:S01]  /*0c60*/  FMUL R29, R16.reuse, R29 ;  /* 0x0000001d101d7220 */ /* 0x040fe20000400000 */
        /* <DEDUP_REMOVED lines=26> */
        .weak           $__internal_2_$__cuda_sm20_rcp_rn_f32_slowpath
        .type           $__internal_2_$__cuda_sm20_rcp_rn_f32_slowpath,@function
        .size           $__internal_2_$__cuda_sm20_rcp_rn_f32_slowpath,(.L_x_52 - $__internal_2_$__cuda_sm20_rcp_rn_f32_slowpath)
$__internal_2_$__cuda_sm20_rcp_rn_f32_slowpath:
[----:B------:R-:W-:Y:S01]  /*0e10*/  SHF.L.U32 R0, R16, 0x1, RZ ;  /* 0x0000000110007819 */ /* 0x000fe200000006ff */
[----:B------:R-:W-:Y:S03]  /*0e20*/  BSSY.RECONVERGENT B1, `(.L_x_25) ;  /* 0x0000031000017945 */ /* 0x000fe60003800200 */
[----:B------:R-:W-:Y:S02]  /*0e30*/  SHF.R.U32.HI R2, RZ, 0x18, R0 ;  /* 0x00000018ff027819 */ /* 0x000fe40000011600 */
[----:B------:R-:W-:Y:S02]  /*0e40*/  MOV R0, R16 ;  /* 0x0000001000007202 */ /* 0x000fe40000000f00 */
        /* <DEDUP_REMOVED lines=12> */
.L_x_26:
        /* <DEDUP_REMOVED lines=33> */
.L_x_28:
[----:B------:R0:W1:Y:S02]  /*1120*/  MUFU.RCP R9, R0 ;  /* 0x0000000000097308 */ /* 0x0000640000001000 */
.L_x_27:
[----:B------:R-:W-:Y:S05]  /*1130*/  BSYNC.RECONVERGENT B1 ;  /* 0x0000000000017941 */ /* 0x000fea0003800200 */
.L_x_25:
[----:B------:R-:W-:-:S04]  /*1140*/  MOV R11, 0x0 ;  /* 0x00000000000b7802 */ /* 0x000fc80000000f00 */
[----:B01----:R-:W-:Y:S05]  /*1150*/  RET.REL.NODEC R10 `(_Z20action_s2_gpu_kernelPfP6float3S_PbS_) ;  /* 0xffffffec0aa87950 */ /* 0x003fea0003c3ffff */
.L_x_29:
        /* <DEDUP_REMOVED lines=10> */
.L_x_52:


//--------------------- .text._Z17action_gpu_kernelPfP6float3S_PbS_ --------------------------
	.section	.text._Z17action_gpu_kernelPfP6float3S_PbS_,"ax",@progbits
	.align	128
        .global         _Z17action_gpu_kernelPfP6float3S_PbS_
        .type           _Z17action_gpu_kernelPfP6float3S_PbS_,@function
        .size           _Z17action_gpu_kernelPfP6float3S_PbS_,(.L_x_53 - _Z17action_gpu_kernelPfP6float3S_PbS_)
        .other          _Z17action_gpu_kernelPfP6float3S_PbS_,@"STO_CUDA_ENTRY STV_DEFAULT"
_Z17action_gpu_kernelPfP6float3S_PbS_:
.text._Z17action_gpu_kernelPfP6float3S_PbS_:
[----:B------:R-:W-:Y:S01]  /*0000*/  LDC R1, c[0x0][0x37c] ;  /* 0x0000df00ff017b82 */ /* 0x000fe20000000800 */
[----:B------:R-:W0:Y:S01]  /*0010*/  S2R R3, SR_CTAID.Y ;  /* 0x0000000000037919 */ /* 0x000e220000002600 */
[----:B------:R-:W1:Y:S01]  /*0020*/  LDCU.64 UR6, c[0x0][0x358] ;  /* 0x00006b00ff0677ac */ /* 0x000e620008000a00 */
[----:B------:R-:W0:Y:S01]  /*0030*/  S2R R4, SR_TID.Y ;  /* 0x0000000000047919 */ /* 0x000e220000002200 */
[----:B------:R-:W2:Y:S01]  /*0040*/  S2R R0, SR_TID.Z ;  /* 0x0000000000007919 */ /* 0x000ea20000002300 */
[----:B------:R-:W3:Y:S01]  /*0050*/  S2R R9, SR_CTAID.Z ;  /* 0x0000000000097919 */ /* 0x000ee20000002700 */
[----:B------:R-:W4:Y:S01]  /*0060*/  S2R R13, SR_TID.X ;  /* 0x00000000000d7919 */ /* 0x000f220000002100 */
[----:B------:R-:W1:Y:S01]  /*0070*/  S2R R10, SR_CTAID.X ;  /* 0x00000000000a7919 */ /* 0x000e620000002500 */
[----:B0-----:R-:W-:-:S04]  /*0080*/  LEA R2, R3, R4, 0x2 ;  /* 0x0000000403027211 */ /* 0x001fc800078e10ff */
[----:B------:R-:W-:Y:S02]  /*0090*/  IADD3 R6, PT, PT, R2, 0x47, RZ ;  /* 0x0000004702067810 */ /* 0x000fe40007ffe0ff */
[----:B------:R-:W0:Y:S01]  /*00a0*/  LDC.64 R2, c[0x0][0x390] ;  /* 0x0000e400ff027b82 */ /* 0x000e220000000a00 */
[----:B--2---:R-:W-:Y:S02]  /*00b0*/  IADD3 R12, PT, PT, R0, -0x1, RZ ;  /* 0xffffffff000c7810 */ /* 0x004fe40007ffe0ff */
[----:B------:R-:W-:Y:S02]  /*00c0*/  IMAD.HI.U32 R5, R6, 0x38e38e39, RZ ;  /* 0x38e38e3906057827 */ /* 0x000fe400078e00ff */
[----:B---3--:R-:W-:-:S03]  /*00d0*/  LEA R8, R9, R12, 0x2 ;  /* 0x0000000c09087211 */ /* 0x008fc600078e10ff */
[----:B------:R-:W-:Y:S02]  /*00e0*/  SHF.R.U32.HI R7, RZ, 0x4, R5 ;  /* 0x00000004ff077819 */ /* 0x000fe40000011605 */
[----:B----4-:R-:W-:Y:S02]  /*00f0*/  IADD3 R5, PT, PT, R13, -0x1, RZ ;  /* 0xffffffff0d057810 */ /* 0x010fe40007ffe0ff */
[----:B------:R-:W-:Y:S01]  /*0100*/  LOP3.LUT R8, R8, 0xf, RZ, 0xc0, !PT ;  /* 0x0000000f08087812 */ /* 0x000fe200078ec0ff */
[----:B------:R-:W-:Y:S01]  /*0110*/  IMAD R7, R7, -0x48, R6 ;  /* 0xffffffb807077824 */ /* 0x000fe200078e0206 */
[----:B-1----:R-:W-:Y:S01]  /*0120*/  LEA R6, R10, R5, 0x2 ;  /* 0x000000050a067211 */ /* 0x002fe200078e10ff */
[----:B------:R-:W1:Y:S03]  /*0130*/  S2UR UR5, SR_CgaCtaId ;  /* 0x00000000000579c3 */ /* 0x000e660000008800 */
[----:B------:R-:W-:-:S02]  /*0140*/  LEA R7, R7, R8, 0x4 ;  /* 0x0000000807077211 */ /* 0x000fc400078e20ff */
[----:B------:R-:W-:-:S03]  /*0150*/  LOP3.LUT R6, R6, 0xf, RZ, 0xc0, !PT ;  /* 0x0000000f06067812 */ /* 0x000fc600078ec0ff */
[----:B------:R-:W2:Y:S02]  /*0160*/  LDC.64 R10, c[0x0][0x380] ;  /* 0x0000e000ff0a7b82 */ /* 0x000ea40000000a00 */
[----:B------:R-:W-:-:S04]  /*0170*/  IMAD R6, R6, 0x480, R7 ;  /* 0x0000048006067824 */ /* 0x000fc800078e0207 */
[----:B0-----:R-:W-:Y:S02]  /*0180*/  IMAD.WIDE.U32 R8, R6, 0x4, R2 ;  /* 0x0000000406087825 */ /* 0x001fe400078e0002 */
[----:B------:R-:W0:Y:S03]  /*0190*/  LDC.64 R2, c[0x0][0x388] ;  /* 0x0000e200ff027b82 */ /* 0x000e260000000a00 */
[----:B------:R2:W3:Y:S01]  /*01a0*/  LDG.E R7, desc[UR6][R8.64] ;  /* 0x0000000608077981 */ /* 0x0004e2000c1e1900 */
[----:B------:R-:W-:Y:S01]  /*01b0*/  UMOV UR4, 0x400 ;  /* 0x0000040000047882 */ /* 0x000fe20000000000 */
[----:B------:R-:W-:Y:S01]  /*01c0*/  VIADDMNMX.U32 R5, R4, 0xffffffff, R5, !PT ;  /* 0xffffffff04057846 */ /* 0x000fe20007800005 */
[----:B-1----:R-:W-:-:S03]  /*01d0*/  ULEA UR4, UR5, UR4, 0x18 ;  /* 0x0000000405047291 */ /* 0x002fc6000f8ec0ff */
[----:B------:R-:W-:-:S04]  /*01e0*/  VIMNMX.U32 R5, PT, PT, R12, R5, !PT ;  /* 0x000000050c057248 */ /* 0x000fc80007fe0000 */
[----:B------:R-:W-:Y:S02]  /*01f0*/  ISETP.GT.U32.AND P0, PT, R5, 0x1, PT ;  /* 0x000000010500780c */ /* 0x000fe40003f04070 */
[----:B------:R-:W-:Y:S01]  /*0200*/  LEA R13, R13, UR4, 0x6 ;  /* 0x000000040d0d7c11 */ /* 0x000fe2000f8e30ff */
[----:B--2---:R-:W-:-:S03]  /*0210*/  IMAD.WIDE.U32 R8, R6, 0x4, R10 ;  /* 0x0000000406087825 */ /* 0x004fc600078e000a */
[----:B------:R-:W-:Y:S02]  /*0220*/  LEA R13, R4, R13, 0x4 ;  /* 0x0000000d040d7211 */ /* 0x000fe400078e20ff */
[----:B------:R1:W5:Y:S02]  /*0230*/  LDG.E R5, desc[UR6][R8.64] ;  /* 0x0000000608057981 */ /* 0x000364000c1e1900 */
[----:B------:R-:W-:Y:S01]  /*0240*/  LEA R0, R0, R13, 0x2 ;  /* 0x0000000d00007211 */ /* 0x000fe200078e10ff */
[----:B0-----:R-:W-:-:S05]  /*0250*/  IMAD.WIDE.U32 R10, R6, 0xc, R2 ;  /* 0x0000000c060a7825 */ /* 0x001fca00078e0002 */
[----:B------:R1:W5:Y:S04]  /*0260*/  LDG.E R3, desc[UR6][R10.64] ;  /* 0x000000060a037981 */ /* 0x000368000c1e1900 */
[----:B------:R1:W5:Y:S04]  /*0270*/  LDG.E R4, desc[UR6][R10.64+0x4] ;  /* 0x000004060a047981 */ /* 0x000368000c1e1900 */
[----:B------:R1:W5:Y:S04]  /*0280*/  LDG.E R2, desc[UR6][R10.64+0x8] ;  /* 0x000008060a027981 */ /* 0x000368000c1e1900 */
[----:B---3--:R1:W-:Y:S01]  /*0290*/  STS [R0], R7 ;  /* 0x0000000700007388 */ /* 0x0083e20000000800 */
[----:B------:R-:W-:Y:S06]  /*02a0*/  BAR.SYNC.DEFER_BLOCKING 0x0 ;  /* 0x0000000000007b1d */ /* 0x000fec0000010000 */
[----:B------:R-:W-:Y:S05]  /*02b0*/  @P0 EXIT ;  /* 0x000000000000094d */ /* 0x000fea0003800000 */
[----:B------:R-:W1:Y:S02]  /*02c0*/  LDCU.64 UR4, c[0x0][0x398] ;  /* 0x00007300ff0477ac */ /* 0x000e640008000a00 */
[----:B-1----:R-:W-:-:S04]  /*02d0*/  IADD3 R8, P0, PT, R6, UR4, RZ ;  /* 0x0000000406087c10 */ /* 0x002fc8000ff1e0ff */
[----:B------:R-:W-:-:S05]  /*02e0*/  IADD3.X R9, PT, PT, RZ, UR5, RZ, P0, !PT ;  /* 0x00000005ff097c10 */ /* 0x000fca00087fe4ff */
[----:B------:R-:W2:Y:S02]  /*02f0*/  LDG.E.U8 R8, desc[UR6][R8.64] ;  /* 0x0000000608087981 */ /* 0x000ea4000c1e1100 */
[----:B--2---:R-:W-:-:S13]  /*0300*/  ISETP.NE.AND P0, PT, R8, RZ, PT ;  /* 0x000000ff0800720c */ /* 0x004fda0003f05270 */
[----:B------:R-:W-:Y:S05]  /*0310*/  @P0 EXIT ;  /* 0x000000000000094d */ /* 0x000fea0003800000 */
[----:B------:R-:W-:Y:S01]  /*0320*/  LDS R23, [R0+0x40] ;  /* 0x0000400000177984 */ /* 0x000fe20000000800 */
[----:B------:R-:W-:Y:S03]  /*0330*/  BSSY.RECONVERGENT B0, `(.L_x_30) ;  /* 0x000003c000007945 */ /* 0x000fe60003800200 */
[----:B------:R-:W0:Y:S04]  /*0340*/  LDS R24, [R0+-0x40] ;  /* 0xffffc00000187984 */ /* 0x000e280000000800 */
[----:B------:R-:W1:Y:S04]  /*0350*/  LDS R15, [R0+0x50] ;  /* 0x00005000000f7984 */ /* 0x000e680000000800 */
[----:B------:R-:W2:Y:S04]  /*0360*/  LDS R12, [R0+0x30] ;  /* 0x00003000000c7984 */ /* 0x000ea80000000800 */
[----:B------:R-:W3:Y:S04]  /*0370*/  LDS R17, [R0+0x44] ;  /* 0x0000440000117984 */ /* 0x000ee80000000800 */
[----:B------:R-:W-:Y:S04]  /*0380*/  LDS R22, [R0+0x10] ;  /* 0x0000100000167984 */ /* 0x000fe80000000800 */
[----:B------:R-:W4:Y:S04]  /*0390*/  LDS R19, [R0+-0x10] ;  /* 0xfffff00000137984 */ /* 0x000f280000000800 */
[----:B------:R-:W4:Y:S04]  /*03a0*/  LDS R11, [R0+0x3c] ;  /* 0x00003c00000b7984 */ /* 0x000f280000000800 */
[----:B------:R-:W-:Y:S04]  /*03b0*/  LDS R21, [R0+0x4] ;  /* 0x0000040000157984 */ /* 0x000fe80000000800 */
[----:B------:R-:W4:Y:S04]  /*03c0*/  LDS R20, [R0+-0x4] ;  /* 0xfffffc0000147984 */ /* 0x000f280000000800 */
[----:B------:R-:W4:Y:S04]  /*03d0*/  LDS R18, [R0+-0x30] ;  /* 0xffffd00000127984 */ /* 0x000f280000000800 */
[----:B------:R-:W4:Y:S01]  /*03e0*/  LDS R10, [R0+-0x50] ;  /* 0xffffb000000a7984 */ /* 0x000f220000000800 */
[----:B0-----:R-:W-:-:S03]  /*03f0*/  FADD R24, R23, -R24 ;  /* 0x8000001817187221 */ /* 0x001fc60000000000 */
[----:B------:R-:W0:Y:S01]  /*0400*/  LDS R16, [R0+0x14] ;  /* 0x0000140000107984 */ /* 0x000e220000000800 */
[----:B-1----:R-:W-:-:S03]  /*0410*/  FFMA R23, R24, 2, R15 ;  /* 0x4000000018177823 */ /* 0x002fc6000000000f */
[----:B------:R-:W1:Y:S01]  /*0420*/  LDS R13, [R0+-0x3c] ;  /* 0xffffc400000d7984 */ /* 0x000e620000000800 */
[----:B--2---:R-:W-:-:S03]  /*0430*/  FADD R24, R23, R12 ;  /* 0x0000000c17187221 */ /* 0x004fc60000000000 */
[----:B------:R-:W2:Y:S01]  /*0440*/  LDS R9, [R0+0xc] ;  /* 0x00000c0000097984 */ /* 0x000ea20000000800 */
[----:B---3--:R-:W-:Y:S02]  /*0450*/  FADD R26, R24, R17 ;  /* 0x00000011181a7221 */ /* 0x008fe40000000000 */
[----:B-----5:R-:W3:Y:S01]  /*0460*/  MUFU.RCP R24, R5 ;  /* 0x0000000500187308 */ /* 0x020ee20000001000 */
[----:B------:R-:W2:Y:S04]  /*0470*/  LDS R14, [R0] ;  /* 0x00000000000e7984 */ /* 0x000ea80000000800 */
[----:B------:R-:W2:Y:S01]  /*0480*/  LDS R7, [R0+-0x44] ;  /* 0xffffbc0000077984 */ /* 0x000ea20000000800 */
[----:B----4-:R-:W-:-:S03]  /*0490*/  FADD R22, R22, -R19 ;  /* 0x8000001316167221 */ /* 0x010fc60000000000 */
[----:B------:R-:W4:Y:S01]  /*04a0*/  LDS R8, [R0+-0xc] ;  /* 0xfffff40000087984 */ /* 0x000f220000000800 */
[----:B------:R-:W-:Y:S01]  /*04b0*/  FADD R25, R26, R11 ;  /* 0x0000000b1a197221 */ /* 0x000fe20000000000 */
[----:B------:R-:W-:Y:S02]  /*04c0*/  FFMA R15, R22, 2, R15 ;  /* 0x40000000160f7823 */ /* 0x000fe4000000000f */
[----:B------:R0:W4:Y:S01]  /*04d0*/  LDS R23, [R0+-0x14] ;  /* 0xffffec0000177984 */ /* 0x0001220000000800 */
[----:B------:R-:W-:Y:S01]  /*04e0*/  FADD R20, R21, -R20 ;  /* 0x8000001415147221 */ /* 0x000fe20000000000 */
[----:B---3--:R-:W-:Y:S01]  /*04f0*/  FFMA R19, -R5, R24, 1 ;  /* 0x3f80000005137423 */ /* 0x008fe20000000118 */
[----:B------:R-:W-:Y:S02]  /*0500*/  FADD R25, R25, -R18 ;  /* 0x8000001219197221 */ /* 0x000fe40000000000 */
[----:B------:R-:W-:Y:S01]  /*0510*/  FFMA R22, R20, 2, R17 ;  /* 0x4000000014167823 */ /* 0x000fe20000000011 */
[----:B------:R-:W-:Y:S01]  /*0520*/  FADD R15, R18, R15 ;  /* 0x0000000f120f7221 */ /* 0x000fe20000000000 */
[----:B------:R-:W-:Y:S01]  /*0530*/  FFMA R19, R24, R19, R24 ;  /* 0x0000001318137223 */ /* 0x000fe20000000018 */
[----:B------:R-:W-:-:S02]  /*0540*/  FADD R20, R25, -R10 ;  /* 0x8000000a19147221 */ /* 0x000fc40000000000 */
[----:B0-----:R-:W-:Y:S02]  /*0550*/  FADD R0, R15, R16 ;  /* 0x000000100f007221 */ /* 0x001fe40000000000 */
[----:B-1----:R-:W-:Y:S01]  /*0560*/  FADD R20, R20, -R13 ;  /* 0x8000000d14147221 */ /* 0x002fe20000000000 */
[----:B------:R-:W-:Y:S01]  /*0570*/  FADD R17, R13, R22 ;  /* 0x000000160d117221 */ /* 0x000fe20000000000 */
[----:B--2---:R-:W-:-:S03]  /*0580*/  FADD R15, R0, R9 ;  /* 0x00000009000f7221 */ /* 0x004fc60000000000 */
[----:B------:R-:W-:Y:S01]  /*0590*/  FADD R17, R16, R17 ;  /* 0x0000001110117221 */ /* 0x000fe20000000000 */
[----:B------:R-:W-:Y:S01]  /*05a0*/  FMUL R13, R14, 0.15999999642372131348 ;  /* 0x3e23d70a0e0d7820 */ /* 0x000fe20000400000 */
[----:B------:R-:W-:Y:S01]  /*05b0*/  FADD R15, -R12, R15 ;  /* 0x0000000f0c0f7221 */ /* 0x000fe20000000100 */
[----:B------:R-:W-:-:S03]  /*05c0*/  FADD R0, R20, -R7 ;  /* 0x8000000714007221 */ /* 0x000fc60000000000 */
[----:B------:R-:W-:Y:S01]  /*05d0*/  FADD R15, -R10, R15 ;  /* 0x0000000f0a0f7221 */ /* 0x000fe20000000100 */
[----:B------:R-:W-:Y:S01]  /*05e0*/  FFMA R0, R13, R0, R3 ;  /* 0x000000000d007223 */ /* 0x000fe20000000003 */
[----:B----4-:R-:W-:Y:S02]  /*05f0*/  FADD R14, R8, R17 ;  /* 0x00000011080e7221 */ /* 0x010fe40000000000 */
[----:B------:R-:W-:Y:S01]  /*0600*/  FADD R8, R15, -R8 ;  /* 0x800000080f087221 */ /* 0x000fe20000000000 */
[----:B------:R-:W0:Y:S01]  /*0610*/  FCHK P0, R0, R5 ;  /* 0x0000000500007302 */ /* 0x000e220000000000 */
[----:B------:R-:W-:Y:S01]  /*0620*/  FADD R14, -R11, R14 ;  /* 0x0000000e0b0e7221 */ /* 0x000fe20000000100 */
[----:B------:R-:W-:-:S03]  /*0630*/  FFMA R10, R0, R19, RZ ;  /* 0x00000013000a7223 */ /* 0x000fc600000000ff */
[----:B------:R-:W-:Y:S01]  /*0640*/  FADD R14, -R7, R14 ;  /* 0x0000000e070e7221 */ /* 0x000fe20000000100 */
[----:B------:R-:W-:Y:S01]  /*0650*/  FFMA R3, -R5, R10, R0 ;  /* 0x0000000a05037223 */ /* 0x000fe20000000100 */
[----:B------:R-:W-:Y:S02]  /*0660*/  FADD R7, R8, -R23 ;  /* 0x8000001708077221 */ /* 0x000fe40000000000 */
[----:B------:R-:W-:Y:S01]  /*0670*/  FADD R14, -R9, R14 ;  /* 0x0000000e090e7221 */ /* 0x000fe20000000100 */
[----:B------:R-:W-:-:S03]  /*0680*/  FFMA R3, R19, R3, R10 ;  /* 0x0000000313037223 */ /* 0x000fc6000000000a */
[----:B------:R-:W-:Y:S01]  /*0690*/  FADD R23, -R23, R14 ;  /* 0x0000000e17177221 */ /* 0x000fe20000000100 */
[----:B0-----:R-:W-:Y:S06]  /*06a0*/  @!P0 BRA `(.L_x_31) ;  /* 0x0000000000108947 */ /* 0x001fec0003800000 */
[----:B------:R-:W-:Y:S02]  /*06b0*/  MOV R3, R5 ;  /* 0x0000000500037202 */ /* 0x000fe40000000f00 */
[----:B------:R-:W-:-:S07]  /*06c0*/  MOV R8, 0x6e0 ;  /* 0x000006e000087802 */ /* 0x000fce0000000f00 */
[----:B------:R-:W-:Y:S05]  /*06d0*/  CALL.REL.NOINC `($__internal_3_$__cuda_sm3x_div_rn_noftz_f32_slowpath) ;  /* 0x0000000800447944 */ /* 0x000fea0003c00000 */
[----:B------:R-:W-:-:S07]  /*06e0*/  MOV R3, R0 ;  /* 0x0000000000037202 */ /* 0x000fce0000000f00 */
.L_x_31:
[----:B------:R-:W-:Y:S05]  /*06f0*/  BSYNC.RECONVERGENT B0 ;  /* 0x0000000000007941 */ /* 0x000fea0003800200 */
.L_x_30:
[----:B------:R-:W0:Y:S01]  /*0700*/  MUFU.RCP R0, R5 ;  /* 0x0000000500007308 */ /* 0x000e220000001000 */
[----:B------:R-:W-:Y:S01]  /*0710*/  FFMA R8, R13, R7, R4 ;  /* 0x000000070d087223 */ /* 0x000fe20000000004 */
[----:B------:R-:W-:Y:S01]  /*0720*/  BSSY.RECONVERGENT B0, `(.L_x_32) ;  /* 0x000000e000007945 */ /* 0x000fe20003800200 */
[----:B------:R-:W-:-:S05]  /*0730*/  FADD R4, RZ, R3 ;  /* 0x00000003ff047221 */ /* 0x000fca0000000000 */
[----:B------:R-:W1:Y:S01]  /*0740*/  FCHK P0, R8, R5 ;  /* 0x0000000508007302 */ /* 0x000e620000000000 */
[----:B0-----:R-:W-:-:S04]  /*0750*/  FFMA R9, -R5, R0, 1 ;  /* 0x3f80000005097423 */ /* 0x001fc80000000100 */
[----:B------:R-:W-:-:S04]  /*0760*/  FFMA R0, R0, R9, R0 ;  /* 0x0000000900007223 */ /* 0x000fc80000000000 */
[----:B------:R-:W-:-:S04]  /*0770*/  FFMA R7, R0, R8, RZ ;  /* 0x0000000800077223 */ /* 0x000fc800000000ff */
[----:B------:R-:W-:-:S04]  /*0780*/  FFMA R10, -R5, R7, R8 ;  /* 0x00000007050a7223 */ /* 0x000fc80000000108 */
[----:B------:R-:W-:Y:S01]  /*0790*/  FFMA R7, R0, R10, R7 ;  /* 0x0000000a00077223 */ /* 0x000fe20000000007 */
[----:B-1----:R-:W-:Y:S06]  /*07a0*/  @!P0 BRA `(.L_x_33) ;  /* 0x0000000000148947 */ /* 0x002fec0003800000 */
[----:B------:R-:W-:Y:S02]  /*07b0*/  MOV R0, R8 ;  /* 0x0000000800007202 */ /* 0x000fe40000000f00 */
[----:B------:R-:W-:Y:S02]  /*07c0*/  MOV R3, R5 ;  /* 0x0000000500037202 */ /* 0x000fe40000000f00 */
[----:B------:R-:W-:-:S07]  /*07d0*/  MOV R8, 0x7f0 ;  /* 0x000007f000087802 */ /* 0x000fce0000000f00 */
[----:B------:R-:W-:Y:S05]  /*07e0*/  CALL.REL.NOINC `($__internal_3_$__cuda_sm3x_div_rn_noftz_f32_slowpath) ;  /* 0x0000000800007944 */ /* 0x000fea0003c00000 */
[----:B------:R-:W-:-:S07]  /*07f0*/  MOV R7, R0 ;  /* 0x0000000000077202 */ /* 0x000fce0000000f00 */
.L_x_33:
[----:B------:R-:W-:Y:S05]  /*0800*/  BSYNC.RECONVERGENT B0 ;  /* 0x0000000000007941 */ /* 0x000fea0003800200 */
.L_x_32:
[----:B------:R-:W0:Y:S01]  /*0810*/  MUFU.RCP R0, R5 ;  /* 0x0000000500007308 */ /* 0x000e220000001000 */
[----:B------:R-:W-:Y:S01]  /*0820*/  FFMA R2, R13, R23, R2 ;  /* 0x000000170d027223 */ /* 0x000fe20000000002 */
[----:B------:R-:W-:Y:S01]  /*0830*/  BSSY.RECONVERGENT B0, `(.L_x_34) ;  /* 0x000000e000007945 */ /* 0x000fe20003800200 */
[----:B------:R-:W-:-:S05]  /*0840*/  FADD R7, R7, 9.9999997473787516356e-05 ;  /* 0x38d1b71707077421 */ /* 0x000fca0000000000 */
        /* <DEDUP_REMOVED lines=12> */
.L_x_35:
[----:B------:R-:W-:Y:S05]  /*0910*/  BSYNC.RECONVERGENT B0 ;  /* 0x0000000000007941 */ /* 0x000fea0003800200 */
.L_x_34:
[----:B------:R-:W-:Y:S01]  /*0920*/  FADD R25, RZ, R25 ;  /* 0x00000019ff197221 */ /* 0x000fe20000000000 */
[----:B------:R-:W-:Y:S01]  /*0930*/  FMUL R19, R4, R4 ;  /* 0x0000000404137220 */ /* 0x000fe20000400000 */
[----:B------:R-:W-:Y:S01]  /*0940*/  FMUL R17, R7, R7 ;  /* 0x0000000707117220 */ /* 0x000fe20000400000 */
[----:B------:R-:W-:Y:S02]  /*0950*/  HFMA2 R14, -RZ, RZ, 1.291015625, -0.052093505859375 ;  /* 0x3d2aaaabff0e7431 */ /* 0x000fe400000001ff */
[----:B------:R-:W-:Y:S01]  /*0960*/  FMUL R0, R25, R25 ;  /* 0x0000001919007220 */ /* 0x000fe20000400000 */
[----:B------:R-:W0:Y:S01]  /*0970*/  LDC.64 R2, c[0x0][0x3a0] ;  /* 0x0000e800ff027b82 */ /* 0x000e220000000a00 */
[----:B------:R-:W-:Y:S01]  /*0980*/  FADD R9, R19, R17 ;  /* 0x0000001113097221 */ /* 0x000fe20000000000 */
[----:B------:R-:W-:Y:S01]  /*0990*/  FMUL R8, R17, 0.125 ;  /* 0x3e00000011087820 */ /* 0x000fe20000400000 */
[C---:B------:R-:W-:Y:S01]  /*09a0*/  FMUL R18, R0.reuse, 0.125 ;  /* 0x3e00000000127820 */ /* 0x040fe20000400000 */
[----:B------:R-:W-:Y:S01]  /*09b0*/  FADD R12, R5, R5 ;  /* 0x00000005050c7221 */ /* 0x000fe20000000000 */
[----:B------:R-:W-:Y:S01]  /*09c0*/  FADD R9, R0, R9 ;  /* 0x0000000900097221 */ /* 0x000fe20000000000 */
[----:B------:R-:W-:Y:S01]  /*09d0*/  IMAD R6, R6, 0x13, RZ ;  /* 0x0000001306067824 */ /* 0x000fe200078e02ff */
[----:B------:R-:W-:-:S02]  /*09e0*/  MOV R28, 0x3f000000 ;  /* 0x3f000000001c7802 */ /* 0x000fc40000000f00 */
[----:B------:R-:W-:-:S03]  /*09f0*/  FFMA R14, R9, -R14, 0.027777777984738349915 ;  /* 0x3ce38e39090e7423 */ /* 0x000fc6000000080e */
[----:B------:R-:W-:Y:S01]  /*0a00*/  FFMA R28, R9, -R28, 0.3333333432674407959 ;  /* 0x3eaaaaab091c7423 */ /* 0x000fe2000000081c */
[C-C-:B------:R-:W-:Y:S01]  /*0a10*/  FFMA R15, R25.reuse, 0.083333335816860198975, R14.reuse ;  /* 0x3daaaaab190f7823 */ /* 0x140fe2000000000e */
[--C-:B------:R-:W-:Y:S01]  /*0a20*/  FFMA R13, R25, -0.083333335816860198975, R14.reuse ;  /* 0xbdaaaaab190d7823 */ /* 0x100fe2000000000e */
[C-C-:B------:R-:W-:Y:S01]  /*0a30*/  FFMA R20, R4.reuse, 0.083333335816860198975, R14.reuse ;  /* 0x3daaaaab04147823 */ /* 0x140fe2000000000e */
[--C-:B------:R-:W-:Y:S01]  /*0a40*/  FFMA R22, R4, -0.083333335816860198975, R14.reuse ;  /* 0xbdaaaaab04167823 */ /* 0x100fe2000000000e */
[C---:B------:R-:W-:Y:S01]  /*0a50*/  FFMA R15, R0.reuse, 0.125, R15 ;  /* 0x3e000000000f7823 */ /* 0x040fe2000000000f */
[----:B------:R-:W-:Y:S01]  /*0a60*/  FFMA R13, R0, 0.125, R13 ;  /* 0x3e000000000d7823 */ /* 0x000fe2000000000d */
[----:B------:R-:W-:Y:S01]  /*0a70*/  FFMA R10, R7, 0.083333335816860198975, R14 ;  /* 0x3daaaaab070a7823 */ /* 0x000fe2000000000e */
[----:B------:R-:W-:Y:S01]  /*0a80*/  FFMA R0, R19, 0.125, R8 ;  /* 0x3e00000013007823 */ /* 0x000fe20000000008 */
[----:B------:R-:W-:Y:S01]  /*0a90*/  FFMA R11, R7, -0.083333335816860198975, R14 ;  /* 0xbdaaaaab070b7823 */ /* 0x000fe2000000000e */
[--C-:B------:R-:W-:Y:S01]  /*0aa0*/  FFMA R8, R17, 0.125, R18.reuse ;  /* 0x3e00000011087823 */ /* 0x100fe20000000012 */
[C---:B------:R-:W-:Y:S01]  /*0ab0*/  FFMA R18, R19.reuse, 0.125, R18 ;  /* 0x3e00000013127823 */ /* 0x040fe20000000012 */
[C---:B------:R-:W-:Y:S01]  /*0ac0*/  FFMA R23, R19.reuse, 0.125, R20 ;  /* 0x3e00000013177823 */ /* 0x040fe20000000014 */
[----:B------:R-:W-:Y:S01]  /*0ad0*/  FFMA R21, R19, 0.125, R22 ;  /* 0x3e00000013157823 */ /* 0x000fe20000000016 */
[----:B------:R-:W-:Y:S01]  /*0ae0*/  FFMA R27, R7, 0.083333335816860198975, R20 ;  /* 0x3daaaaab071b7823 */ /* 0x000fe20000000014 */
[C---:B------:R-:W-:Y:S01]  /*0af0*/  FFMA R19, R17.reuse, 0.125, R10 ;  /* 0x3e00000011137823 */ /* 0x040fe2000000000a */
[----:B------:R-:W-:Y:S01]  /*0b00*/  FFMA R17, R17, 0.125, R11 ;  /* 0x3e00000011117823 */ /* 0x000fe2000000000b */
[C---:B------:R-:W-:Y:S01]  /*0b10*/  FFMA R29, R7.reuse, -0.083333335816860198975, R20 ;  /* 0xbdaaaaab071d7823 */ /* 0x040fe20000000014 */
[C-C-:B------:R-:W-:Y:S01]  /*0b20*/  FFMA R24, R7.reuse, 0.083333335816860198975, R22.reuse ;  /* 0x3daaaaab07187823 */ /* 0x140fe20000000016 */
[----:B------:R-:W-:Y:S01]  /*0b30*/  FADD R14, R0, R27 ;  /* 0x0000001b000e7221 */ /* 0x000fe20000000000 */
[C---:B------:R-:W-:Y:S01]  /*0b40*/  FFMA R27, R7.reuse, -0.083333335816860198975, R22 ;  /* 0xbdaaaaab071b7823 */ /* 0x040fe20000000016 */
[C---:B------:R-:W-:Y:S01]  /*0b50*/  FMUL R23, R12.reuse, R23 ;  /* 0x000000170c177220 */ /* 0x040fe20000400000 */
[C---:B------:R-:W-:Y:S01]  /*0b60*/  FMUL R21, R12.reuse, R21 ;  /* 0x000000150c157220 */ /* 0x040fe20000400000 */
[C---:B------:R-:W-:Y:S01]  /*0b70*/  FMUL R19, R12.reuse, R19 ;  /* 0x000000130c137220 */ /* 0x040fe20000400000 */
[C---:B------:R-:W-:Y:S01]  /*0b80*/  FMUL R17, R12.reuse, R17 ;  /* 0x000000110c117220 */ /* 0x040fe20000400000 */
[C---:B------:R-:W-:Y:S01]  /*0b90*/  FMUL R15, R12.reuse, R15 ;  /* 0x0000000f0c0f7220 */ /* 0x040fe20000400000 */
[----:B------:R-:W-:Y:S01]  /*0ba0*/  FMUL R13, R12, R13 ;  /* 0x0000000d0c0d7220 */ /* 0x000fe20000400000 */
[----:B------:R-:W-:Y:S01]  /*0bb0*/  FMUL R12, R4, 0.25 ;  /* 0x3e800000040c7820 */ /* 0x000fe20000400000 */
[C---:B------:R-:W-:Y:S01]  /*0bc0*/  FADD R16, R0.reuse, R29 ;  /* 0x0000001d00107221 */ /* 0x040fe20000000000 */
[C---:B------:R-:W-:Y:S01]  /*0bd0*/  FADD R24, R0.reuse, R24 ;  /* 0x0000001800187221 */ /* 0x040fe20000000000 */
[----:B------:R-:W-:Y:S01]  /*0be0*/  FADD R27, R0, R27 ;  /* 0x0000001b001b7221 */ /* 0x000fe20000000000 */
[CC--:B------:R-:W-:Y:S01]  /*0bf0*/  FFMA R0, R7.reuse, R12.reuse, R14 ;  /* 0x0000000c07007223 */ /* 0x0c0fe2000000000e */
[CC--:B------:R-:W-:Y:S01]  /*0c00*/  FFMA R16, R7.reuse, -R12.reuse, R16 ;  /* 0x8000000c07107223 */ /* 0x0c0fe20000000010 */
[CC--:B------:R-:W-:Y:S01]  /*0c10*/  FFMA R14, R7.reuse, -R12.reuse, R24 ;  /* 0x8000000c070e7223 */ /* 0x0c0fe20000000018 */
[----:B------:R-:W-:Y:S01]  /*0c20*/  FFMA R12, R7, R12, R27 ;  /* 0x0000000c070c7223 */ /* 0x000fe2000000001b */
[C---:B------:R-:W-:Y:S01]  /*0c30*/  FFMA R27, R25.reuse, 0.083333335816860198975, R20 ;  /* 0x3daaaaab191b7823 */ /* 0x040fe20000000014 */
[C---:B------:R-:W-:Y:S01]  /*0c40*/  FFMA R24, R25.reuse, 0.083333335816860198975, R22 ;  /* 0x3daaaaab19187823 */ /* 0x040fe20000000016 */
[C---:B------:R-:W-:Y:S01]  /*0c50*/  FFMA R29, R25.reuse, -0.083333335816860198975, R20 ;  /* 0xbdaaaaab191d7823 */ /* 0x040fe20000000014 */
[C---:B------:R-:W-:Y:S01]  /*0c60*/  FFMA R26, R25.reuse, -0.083333335816860198975, R22 ;  /* 0xbdaaaaab191a7823 */ /* 0x040fe20000000016 */
[C---:B------:R-:W-:Y:S01]  /*0c70*/  FADD R22, R18.reuse, R27 ;  /* 0x0000001b12167221 */ /* 0x040fe20000000000 */
[C---:B------:R-:W-:Y:S01]  /*0c80*/  FADD R27, R18.reuse, R24 ;  /* 0x00000018121b7221 */ /* 0x040fe20000000000 */
[C---:B------:R-:W-:Y:S01]  /*0c90*/  FADD R20, R18.reuse, R29 ;  /* 0x0000001d12147221 */ /* 0x040fe20000000000 */
[----:B------:R-:W-:Y:S01]  /*0ca0*/  FMUL R24, R25, 0.25 ;  /* 0x3e80000019187820 */ /* 0x000fe20000400000 */
[----:B------:R-:W-:Y:S01]  /*0cb0*/  FADD R29, R18, R26 ;  /* 0x0000001a121d7221 */ /* 0x000fe20000000000 */
[----:B0-----:R-:W-:-:S04]  /*0cc0*/  IMAD.WIDE.U32 R2, R6, 0x4, R2 ;  /* 0x0000000406027825 */ /* 0x001fc800078e0002 */
[----:B------:R-:W-:Y:S01]  /*0cd0*/  FMUL R7, R7, 0.25 ;  /* 0x3e80000007077820 */ /* 0x000fe20000400000 */
[CC--:B------:R-:W-:Y:S01]  /*0ce0*/  FFMA R18, -R4.reuse, R24.reuse, R20 ;  /* 0x0000001804127223 */ /* 0x0c0fe20000000114 */
[CC--:B------:R-:W-:Y:S01]  /*0cf0*/  FFMA R6, R4.reuse, R24.reuse, R22 ;  /* 0x0000001804067223 */ /* 0x0c0fe20000000016 */
[CC--:B------:R-:W-:Y:S01]  /*0d00*/  FFMA R20, -R4.reuse, R24.reuse, R27 ;  /* 0x0000001804147223 */ /* 0x0c0fe2000000011b */
[----:B------:R-:W-:Y:S01]  /*0d10*/  FFMA R4, R4, R24, R29 ;  /* 0x0000001804047223 */ /* 0x000fe2000000001d */
[C-C-:B------:R-:W-:Y:S01]  /*0d20*/  FFMA R27, R25.reuse, 0.083333335816860198975, R10.reuse ;  /* 0x3daaaaab191b7823 */ /* 0x140fe2000000000a */
[C---:B------:R-:W-:Y:S01]  /*0d30*/  FFMA R29, R25.reuse, -0.083333335816860198975, R10 ;  /* 0xbdaaaaab191d7823 */ /* 0x040fe2000000000a */
[C-C-:B------:R-:W-:Y:S01]  /*0d40*/  FFMA R22, R25.reuse, 0.083333335816860198975, R11.reuse ;  /* 0x3daaaaab19167823 */ /* 0x140fe2000000000b */
[C---:B------:R-:W-:Y:S01]  /*0d50*/  FFMA R11, R25.reuse, -0.083333335816860198975, R11 ;  /* 0xbdaaaaab190b7823 */ /* 0x040fe2000000000b */
[C---:B------:R-:W-:Y:S01]  /*0d60*/  FADD R24, R8.reuse, R27 ;  /* 0x0000001b08187221 */ /* 0x040fe20000000000 */
[C---:B------:R-:W-:Y:S01]  /*0d70*/  FADD R10, R8.reuse, R29 ;  /* 0x0000001d080a7221 */ /* 0x040fe20000000000 */
[C---:B------:R-:W-:Y:S01]  /*0d80*/  FADD R22, R8.reuse, R22 ;  /* 0x0000001608167221 */ /* 0x040fe20000000000 */
[----:B------:R-:W-:Y:S01]  /*0d90*/  FADD R26, R8, R11 ;  /* 0x0000000b081a7221 */ /* 0x000fe20000000000 */
[CC--:B------:R-:W-:Y:S01]  /*0da0*/  FFMA R8, R25.reuse, R7.reuse, R24 ;  /* 0x0000000719087223 */ /* 0x0c0fe20000000018 */
[CC--:B------:R-:W-:Y:S01]  /*0db0*/  FFMA R10, R25.reuse, -R7.reuse, R10 ;  /* 0x80000007190a7223 */ /* 0x0c0fe2000000000a */
        /* <DEDUP_REMOVED lines=35> */
        .weak           $__internal_3_$__cuda_sm3x_div_rn_noftz_f32_slowpath
        .type           $__internal_3_$__cuda_sm3x_div_rn_noftz_f32_slowpath,@function
        .size           $__internal_3_$__cuda_sm3x_div_rn_noftz_f32_slowpath,(.L_x_53 - $__internal_3_$__cuda_sm3x_div_rn_noftz_f32_slowpath)
$__internal_3_$__cuda_sm3x_div_rn_noftz_f32_slowpath:
[----:B------:R-:W-:Y:S01]  /*0ff0*/  SHF.R.U32.HI R10, RZ, 0x17, R3 ;  /* 0x00000017ff0a7819 */ /* 0x000fe20000011603 */
[----:B------:R-:W-:Y:S01]  /*1000*/  BSSY.RECONVERGENT B1, `(.L_x_36) ;  /* 0x0000062000017945 */ /* 0x000fe20003800200 */
[----:B------:R-:W-:Y:S02]  /*1010*/  SHF.R.U32.HI R9, RZ, 0x17, R0 ;  /* 0x00000017ff097819 */ /* 0x000fe40000011600 */
[----:B------:R-:W-:Y:S02]  /*1020*/  LOP3.LUT R10, R10, 0xff, RZ, 0xc0, !PT ;  /* 0x000000ff0a0a7812 */ /* 0x000fe400078ec0ff */
[----:B------:R-:W-:Y:S02]  /*1030*/  LOP3.LUT R11, R9, 0xff, RZ, 0xc0, !PT ;  /* 0x000000ff090b7812 */ /* 0x000fe400078ec0ff */
[----:B------:R-:W-:Y:S02]  /*1040*/  IADD3 R14, PT, PT, R10, -0x1, RZ ;  /* 0xffffffff0a0e7810 */ /* 0x000fe40007ffe0ff */
[----:B------:R-:W-:-:S02]  /*1050*/  IADD3 R12, PT, PT, R11, -0x1, RZ ;  /* 0xffffffff0b0c7810 */ /* 0x000fc40007ffe0ff */
[----:B------:R-:W-:-:S04]  /*1060*/  ISETP.GT.U32.AND P0, PT, R14, 0xfd, PT ;  /* 0x000000fd0e00780c */ /* 0x000fc80003f04070 */
[----:B------:R-:W-:-:S13]  /*1070*/  ISETP.GT.U32.OR P0, PT, R12, 0xfd, P0 ;  /* 0x000000fd0c00780c */ /* 0x000fda0000704470 */
[----:B------:R-:W-:Y:S01]  /*1080*/  @!P0 MOV R9, RZ ;  /* 0x000000ff00098202 */ /* 0x000fe20000000f00 */
[----:B------:R-:W-:Y:S06]  /*1090*/  @!P0 BRA `(.L_x_37) ;  /* 0x00000000005c8947 */ /* 0x000fec0003800000 */
[----:B------:R-:W-:Y:S02]  /*10a0*/  FSETP.GTU.FTZ.AND P0, PT, |R0|, +INF , PT ;  /* 0x7f8000000000780b */ /* 0x000fe40003f1c200 */
[----:B------:R-:W-:-:S04]  /*10b0*/  FSETP.GTU.FTZ.AND P1, PT, |R3|, +INF , PT ;  /* 0x7f8000000300780b */ /* 0x000fc80003f3c200 */
[----:B------:R-:W-:-:S13]  /*10c0*/  PLOP3.LUT P0, PT, P0, P1, PT, 0xf8, 0x8f ;  /* 0x00000000008f781c */ /* 0x000fda0000703f70 */
[----:B------:R-:W-:Y:S05]  /*10d0*/  @P0 BRA `(.L_x_38) ;  /* 0x00000004004c0947 */ /* 0x000fea0003800000 */
[----:B------:R-:W-:-:S13]  /*10e0*/  LOP3.LUT P0, RZ, R3, 0x7fffffff, R0, 0xc8, !PT ;  /* 0x7fffffff03ff7812 */ /* 0x000fda000780c800 */
[----:B------:R-:W-:Y:S05]  /*10f0*/  @!P0 BRA `(.L_x_39) ;  /* 0x00000004003c8947 */ /* 0x000fea0003800000 */
[C---:B------:R-:W-:Y:S02]  /*1100*/  FSETP.NEU.FTZ.AND P2, PT, |R0|.reuse, +INF , PT ;  /* 0x7f8000000000780b */ /* 0x040fe40003f5d200 */
[----:B------:R-:W-:Y:S02]  /*1110*/  FSETP.NEU.FTZ.AND P1, PT, |R3|, +INF , PT ;  /* 0x7f8000000300780b */ /* 0x000fe40003f3d200 */
[----:B------:R-:W-:-:S11]  /*1120*/  FSETP.NEU.FTZ.AND P0, PT, |R0|, +INF , PT ;  /* 0x7f8000000000780b */ /* 0x000fd60003f1d200 */
[----:B------:R-:W-:Y:S05]  /*1130*/  @!P1 BRA !P2, `(.L_x_39) ;  /* 0x00000004002c9947 */ /* 0x000fea0005000000 */
[----:B------:R-:W-:-:S04]  /*1140*/  LOP3.LUT P2, RZ, R0, 0x7fffffff, RZ, 0xc0, !PT ;  /* 0x7fffffff00ff7812 */ /* 0x000fc8000784c0ff */
[----:B------:R-:W-:-:S13]  /*1150*/  PLOP3.LUT P1, PT, P1, P2, PT, 0x2f, 0xf2 ;  /* 0x0000000000f2781c */ /* 0x000fda0000f24577 */
[----:B------:R-:W-:Y:S05]  /*1160*/  @P1 BRA `(.L_x_40) ;  /* 0x0000000400181947 */ /* 0x000fea0003800000 */
[----:B------:R-:W-:-:S04]  /*1170*/  LOP3.LUT P1, RZ, R3, 0x7fffffff, RZ, 0xc0, !PT ;  /* 0x7fffffff03ff7812 */ /* 0x000fc8000782c0ff */
[----:B------:R-:W-:-:S13]  /*1180*/  PLOP3.LUT P0, PT, P0, P1, PT, 0x2f, 0xf2 ;  /* 0x0000000000f2781c */ /* 0x000fda0000702577 */
[----:B------:R-:W-:Y:S05]  /*1190*/  @P0 BRA `(.L_x_41) ;  /* 0x0000000400000947 */ /* 0x000fea0003800000 */
[----:B------:R-:W-:Y:S02]  /*11a0*/  ISETP.GE.AND P0, PT, R12, RZ, PT ;  /* 0x000000ff0c00720c */ /* 0x000fe40003f06270 */
[----:B------:R-:W-:-:S11]  /*11b0*/  ISETP.GE.AND P1, PT, R14, RZ, PT ;  /* 0x000000ff0e00720c */ /* 0x000fd60003f26270 */
[----:B------:R-:W-:Y:S01]  /*11c0*/  @P0 MOV R9, RZ ;  /* 0x000000ff00090202 */ /* 0x000fe20000000f00 */
[----:B------:R-:W-:Y:S01]  /*11d0*/  @!P0 FFMA R0, R0, 1.84467440737095516160e+19, RZ ;  /* 0x5f80000000008823 */ /* 0x000fe200000000ff */
[----:B------:R-:W-:Y:S01]  /*11e0*/  @!P0 MOV R9, 0xffffffc0 ;  /* 0xffffffc000098802 */ /* 0x000fe20000000f00 */
[----:B------:R-:W-:-:S03]  /*11f0*/  @!P1 FFMA R3, R3, 1.84467440737095516160e+19, RZ ;  /* 0x5f80000003039823 */ /* 0x000fc600000000ff */
[----:B------:R-:W-:-:S07]  /*1200*/  @!P1 IADD3 R9, PT, PT, R9, 0x40, RZ ;  /* 0x0000004009099810 */ /* 0x000fce0007ffe0ff */
.L_x_37:
[----:B------:R-:W-:Y:S01]  /*1210*/  LEA R12, R10, 0xc0800000, 0x17 ;  /* 0xc08000000a0c7811 */ /* 0x000fe200078eb8ff */
[----:B------:R-:W-:Y:S01]  /*1220*/  BSSY.RECONVERGENT B2, `(.L_x_42) ;  /* 0x0000036000027945 */ /* 0x000fe20003800200 */
[----:B------:R-:W-:Y:S02]  /*1230*/  IADD3 R11, PT, PT, R11, -0x7f, RZ ;  /* 0xffffff810b0b7810 */ /* 0x000fe40007ffe0ff */
[----:B------:R-:W-:-:S03]  /*1240*/  IADD3 R12, PT, PT, -R12, R3, RZ ;  /* 0x000000030c0c7210 */ /* 0x000fc60007ffe1ff */
[C---:B------:R-:W-:Y:S01]  /*1250*/  IMAD R0, R11.reuse, -0x800000, R0 ;  /* 0xff8000000b007824 */ /* 0x040fe200078e0200 */
[----:B------:R0:W1:Y:S01]  /*1260*/  MUFU.RCP R3, R12 ;  /* 0x0000000c00037308 */ /* 0x0000620000001000 */
[----:B------:R-:W-:Y:S01]  /*1270*/  FADD.FTZ R15, -R12, -RZ ;  /* 0x800000ff0c0f7221 */ /* 0x000fe20000010100 */
[----:B0-----:R-:W-:-:S04]  /*1280*/  IADD3 R12, PT, PT, R11, 0x7f, -R10 ;  /* 0x0000007f0b0c7810 */ /* 0x001fc80007ffe80a */
[----:B------:R-:W-:Y:S01]  /*1290*/  IADD3 R9, PT, PT, R12, R9, RZ ;  /* 0x000000090c097210 */ /* 0x000fe20007ffe0ff */
[----:B-1----:R-:W-:-:S04]  /*12a0*/  FFMA R14, R3, R15, 1 ;  /* 0x3f800000030e7423 */ /* 0x002fc8000000000f */
[----:B------:R-:W-:-:S04]  /*12b0*/  FFMA R3, R3, R14, R3 ;  /* 0x0000000e03037223 */ /* 0x000fc80000000003 */
[----:B------:R-:W-:-:S04]  /*12c0*/  FFMA R14, R0, R3, RZ ;  /* 0x00000003000e7223 */ /* 0x000fc800000000ff */
[----:B------:R-:W-:-:S04]  /*12d0*/  FFMA R16, R15, R14, R0 ;  /* 0x0000000e0f107223 */ /* 0x000fc80000000000 */
[----:B------:R-:W-:-:S04]  /*12e0*/  FFMA R16, R3, R16, R14 ;  /* 0x0000001003107223 */ /* 0x000fc8000000000e */
[----:B------:R-:W-:-:S04]  /*12f0*/  FFMA R15, R15, R16, R0 ;  /* 0x000000100f0f7223 */ /* 0x000fc80000000000 */
[----:B------:R-:W-:-:S05]  /*1300*/  FFMA R0, R3, R15, R16 ;  /* 0x0000000f03007223 */ /* 0x000fca0000000010 */
[----:B------:R-:W-:-:S04]  /*1310*/  SHF.R.U32.HI R10, RZ, 0x17, R0 ;  /* 0x00000017ff0a7819 */ /* 0x000fc80000011600 */
[----:B------:R-:W-:-:S04]  /*1320*/  LOP3.LUT R10, R10, 0xff, RZ, 0xc0, !PT ;  /* 0x000000ff0a0a7812 */ /* 0x000fc800078ec0ff */
[----:B------:R-:W-:-:S04]  /*1330*/  IADD3 R14, PT, PT, R10, R9, RZ ;  /* 0x000000090a0e7210 */ /* 0x000fc80007ffe0ff */
[----:B------:R-:W-:-:S04]  /*1340*/  IADD3 R10, PT, PT, R14, -0x1, RZ ;  /* 0xffffffff0e0a7810 */ /* 0x000fc80007ffe0ff */
[----:B------:R-:W-:-:S13]  /*1350*/  ISETP.GE.U32.AND P0, PT, R10, 0xfe, PT ;  /* 0x000000fe0a00780c */ /* 0x000fda0003f06070 */
[----:B------:R-:W-:Y:S05]  /*1360*/  @!P0 BRA `(.L_x_43) ;  /* 0x0000000000808947 */ /* 0x000fea0003800000 */
[----:B------:R-:W-:-:S13]  /*1370*/  ISETP.GT.AND P0, PT, R14, 0xfe, PT ;  /* 0x000000fe0e00780c */ /* 0x000fda0003f04270 */
[----:B------:R-:W-:Y:S05]  /*1380*/  @P0 BRA `(.L_x_44) ;  /* 0x00000000006c0947 */ /* 0x000fea0003800000 */
[----:B------:R-:W-:-:S13]  /*1390*/  ISETP.GE.AND P0, PT, R14, 0x1, PT ;  /* 0x000000010e00780c */ /* 0x000fda0003f06270 */
[----:B------:R-:W-:Y:S05]  /*13a0*/  @P0 BRA `(.L_x_45) ;  /* 0x0000000000740947 */ /* 0x000fea0003800000 */
[----:B------:R-:W-:Y:S02]  /*13b0*/  ISETP.GE.AND P0, PT, R14, -0x18, PT ;  /* 0xffffffe80e00780c */ /* 0x000fe40003f06270 */
[----:B------:R-:W-:-:S11]  /*13c0*/  LOP3.LUT R0, R0, 0x80000000, RZ, 0xc0, !PT ;  /* 0x8000000000007812 */ /* 0x000fd600078ec0ff */
[----:B------:R-:W-:Y:S05]  /*13d0*/  @!P0 BRA `(.L_x_45) ;  /* 0x0000000000688947 */ /* 0x000fea0003800000 */
[CCC-:B------:R-:W-:Y:S01]  /*13e0*/  FFMA.RZ R9, R3.reuse, R15.reuse, R16.reuse ;  /* 0x0000000f03097223 */ /* 0x1c0fe2000000c010 */
[C---:B------:R-:W-:Y:S01]  /*13f0*/  IADD3 R12, PT, PT, R14.reuse, 0x20, RZ ;  /* 0x000000200e0c7810 */ /* 0x040fe20007ffe0ff */
[-CC-:B------:R-:W-:Y:S01]  /*1400*/  FFMA.RM R10, R3, R15.reuse, R16.reuse ;  /* 0x0000000f030a7223 */ /* 0x180fe20000004010 */
[C---:B------:R-:W-:Y:S02]  /*1410*/  ISETP.NE.AND P2, PT, R14.reuse, RZ, PT ;  /* 0x000000ff0e00720c */ /* 0x040fe40003f45270 */
[----:B------:R-:W-:Y:S01]  /*1420*/  LOP3.LUT R11, R9, 0x7fffff, RZ, 0xc0, !PT ;  /* 0x007fffff090b7812 */ /* 0x000fe200078ec0ff */
[----:B------:R-:W-:Y:S01]  /*1430*/  FFMA.RP R9, R3, R15, R16 ;  /* 0x0000000f03097223 */ /* 0x000fe20000008010 */
[C---:B------:R-:W-:Y:S02]  /*1440*/  ISETP.NE.AND P1, PT, R14.reuse, RZ, PT ;  /* 0x000000ff0e00720c */ /* 0x040fe40003f25270 */
[----:B------:R-:W-:Y:S02]  /*1450*/  LOP3.LUT R11, R11, 0x800000, RZ, 0xfc, !PT ;  /* 0x008000000b0b7812 */ /* 0x000fe400078efcff */
[----:B------:R-:W-:-:S02]  /*1460*/  IADD3 R3, PT, PT, -R14, RZ, RZ ;  /* 0x000000ff0e037210 */ /* 0x000fc40007ffe1ff */
[----:B------:R-:W-:Y:S02]  /*1470*/  SHF.L.U32 R12, R11, R12, RZ ;  /* 0x0000000c0b0c7219 */ /* 0x000fe400000006ff */
[----:B------:R-:W-:Y:S02]  /*1480*/  FSETP.NEU.FTZ.AND P0, PT, R9, R10, PT ;  /* 0x0000000a0900720b */ /* 0x000fe40003f1d000 */
[----:B------:R-:W-:Y:S02]  /*1490*/  SEL R10, R3, RZ, P2 ;  /* 0x000000ff030a7207 */ /* 0x000fe40001000000 */
[----:B------:R-:W-:Y:S02]  /*14a0*/  ISETP.NE.AND P1, PT, R12, RZ, P1 ;  /* 0x000000ff0c00720c */ /* 0x000fe40000f25270 */
[----:B------:R-:W-:Y:S02]  /*14b0*/  SHF.R.U32.HI R10, RZ, R10, R11 ;  /* 0x0000000aff0a7219 */ /* 0x000fe4000001160b */
[----:B------:R-:W-:-:S02]  /*14c0*/  PLOP3.LUT P0, PT, P0, P1, PT, 0xf8, 0x8f ;  /* 0x00000000008f781c */ /* 0x000fc40000703f70 */
[----:B------:R-:W-:Y:S02]  /*14d0*/  SHF.R.U32.HI R12, RZ, 0x1, R10 ;  /* 0x00000001ff0c7819 */ /* 0x000fe4000001160a */
[----:B------:R-:W-:-:S04]  /*14e0*/  SEL R3, RZ, 0x1, !P0 ;  /* 0x00000001ff037807 */ /* 0x000fc80004000000 */
[----:B------:R-:W-:-:S04]  /*14f0*/  LOP3.LUT R3, R3, 0x1, R12, 0xf8, !PT ;  /* 0x0000000103037812 */ /* 0x000fc800078ef80c */
[----:B------:R-:W-:-:S04]  /*1500*/  LOP3.LUT R3, R3, R10, RZ, 0xc0, !PT ;  /* 0x0000000a03037212 */ /* 0x000fc800078ec0ff */
[----:B------:R-:W-:-:S04]  /*1510*/  IADD3 R3, PT, PT, R12, R3, RZ ;  /* 0x000000030c037210 */ /* 0x000fc80007ffe0ff */
[----:B------:R-:W-:Y:S01]  /*1520*/  LOP3.LUT R0, R3, R0, RZ, 0xfc, !PT ;  /* 0x0000000003007212 */ /* 0x000fe200078efcff */
[----:B------:R-:W-:Y:S06]  /*1530*/  BRA `(.L_x_45) ;  /* 0x0000000000107947 */ /* 0x000fec0003800000 */
.L_x_44:
[----:B------:R-:W-:-:S04]  /*1540*/  LOP3.LUT R0, R0, 0x80000000, RZ, 0xc0, !PT ;  /* 0x8000000000007812 */ /* 0x000fc800078ec0ff */
[----:B------:R-:W-:Y:S01]  /*1550*/  LOP3.LUT R0, R0, 0x7f800000, RZ, 0xfc, !PT ;  /* 0x7f80000000007812 */ /* 0x000fe200078efcff */
[----:B------:R-:W-:Y:S06]  /*1560*/  BRA `(.L_x_45) ;  /* 0x0000000000047947 */ /* 0x000fec0003800000 */
.L_x_43:
[----:B------:R-:W-:-:S07]  /*1570*/  LEA R0, R9, R0, 0x17 ;  /* 0x0000000009007211 */ /* 0x000fce00078eb8ff */
.L_x_45:
[----:B------:R-:W-:Y:S05]  /*1580*/  BSYNC.RECONVERGENT B2 ;  /* 0x0000000000027941 */ /* 0x000fea0003800200 */
.L_x_42:
[----:B------:R-:W-:Y:S05]  /*1590*/  BRA `(.L_x_46) ;  /* 0x0000000000207947 */ /* 0x000fea0003800000 */
.L_x_41:
[----:B------:R-:W-:-:S04]  /*15a0*/  LOP3.LUT R0, R3, 0x80000000, R0, 0x48, !PT ;  /* 0x8000000003007812 */ /* 0x000fc800078e4800 */
[----:B------:R-:W-:Y:S01]  /*15b0*/  LOP3.LUT R0, R0, 0x7f800000, RZ, 0xfc, !PT ;  /* 0x7f80000000007812 */ /* 0x000fe200078efcff */
[----:B------:R-:W-:Y:S06]  /*15c0*/  BRA `(.L_x_46) ;  /* 0x0000000000147947 */ /* 0x000fec0003800000 */
.L_x_40:
[----:B------:R-:W-:Y:S01]  /*15d0*/  LOP3.LUT R0, R3, 0x80000000, R0, 0x48, !PT ;  /* 0x8000000003007812 */ /* 0x000fe200078e4800 */
[----:B------:R-:W-:Y:S06]  /*15e0*/  BRA `(.L_x_46) ;  /* 0x00000000000c7947 */ /* 0x000fec0003800000 */
.L_x_39:
[----:B------:R-:W0:Y:S01]  /*15f0*/  MUFU.RSQ R0, -QNAN ;  /* 0xffc0000000007908 */ /* 0x000e220000001400 */
[----:B------:R-:W-:Y:S05]  /*1600*/  BRA `(.L_x_46) ;  /* 0x0000000000047947 */ /* 0x000fea0003800000 */
.L_x_38:
[----:B------:R-:W-:-:S07]  /*1610*/  FADD.FTZ R0, R0, R3 ;  /* 0x0000000300007221 */ /* 0x000fce0000010000 */
.L_x_46:
[----:B------:R-:W-:Y:S05]  /*1620*/  BSYNC.RECONVERGENT B1 ;  /* 0x0000000000017941 */ /* 0x000fea0003800200 */
.L_x_36:
[----:B------:R-:W-:-:S04]  /*1630*/  HFMA2 R9, -RZ, RZ, 0, 0 ;  /* 0x00000000ff097431 */ /* 0x000fc800000001ff */
[----:B0-----:R-:W-:Y:S05]  /*1640*/  RET.REL.NODEC R8 `(_Z17action_gpu_kernelPfP6float3S_PbS_) ;  /* 0xffffffe8086c7950 */ /* 0x001fea0003c3ffff */
.L_x_47:
        /* <DEDUP_REMOVED lines=11> */
.L_x_53:


//--------------------- .text._Z7testingv         --------------------------
	.section	.text._Z7testingv,"ax",@progbits
	.align	128
        .global         _Z7testingv
        .type           _Z7testingv,@function
        .size           _Z7testingv,(.L_x_62 - _Z7testingv)
        .other          _Z7testingv,@"STO_CUDA_ENTRY STV_DEFAULT"
_Z7testingv:
.text._Z7testingv:
[----:B------:R-:W0:Y:S01]  /*0000*/  LDC R1, c[0x0][0x37c] ;  /* 0x0000df00ff017b82 */ /* 0x000e220000000800 */
[----:B------:R-:W1:Y:S01]  /*0010*/  S2R R8, SR_TID.X ;  /* 0x0000000000087919 */ /* 0x000e620000002100 */
[----:B0-----:R-:W-:Y:S01]  /*0020*/  VIADD R1, R1, 0xffffffe8 ;  /* 0xffffffe801017836 */ /* 0x001fe20000000000 */
[----:B------:R-:W-:Y:S01]  /*0030*/  MOV R0, 0x20 ;  /* 0x0000002000007802 */ /* 0x000fe20000000f00 */
[----:B------:R-:W0:Y:S01]  /*0040*/  LDCU UR4, c[0x0][0x2f8] ;  /* 0x00005f00ff0477ac */ /* 0x000e220008000800 */
[----:B------:R-:W1:Y:S03]  /*0050*/  S2R R9, SR_TID.Y ;  /* 0x0000000000097919 */ /* 0x000e660000002200 */
[----:B------:R2:W3:Y:S01]  /*0060*/  LDC.64 R2, c[0x4][R0] ;  /* 0x0100000000027b82 */ /* 0x0004e20000000a00 */
[----:B------:R-:W4:Y:S01]  /*0070*/  LDCU.64 UR6, c[0x4][0x18] ;  /* 0x01000300ff0677ac */ /* 0x000f220008000a00 */
[----:B------:R-:W5:Y:S01]  /*0080*/  S2R R10, SR_TID.Z ;  /* 0x00000000000a7919 */ /* 0x000f620000002300 */
[----:B------:R-:W2:Y:S01]  /*0090*/  LDCU UR5, c[0x0][0x2fc] ;  /* 0x00005f80ff0577ac */ /* 0x000ea20008000800 */
[----:B------:R-:W5:Y:S01]  /*00a0*/  S2R R11, SR_CTAID.X ;  /* 0x00000000000b7919 */ /* 0x000f620000002500 */
[----:B------:R-:W5:Y:S01]  /*00b0*/  S2R R12, SR_CTAID.Y ;  /* 0x00000000000c7919 */ /* 0x000f620000002600 */
[----:B------:R-:W5:Y:S01]  /*00c0*/  S2R R13, SR_CTAID.Z ;  /* 0x00000000000d7919 */ /* 0x000f620000002700 */
[----:B0-----:R-:W-:Y:S01]  /*00d0*/  IADD3 R6, P0, PT, R1, UR4, RZ ;  /* 0x0000000401067c10 */ /* 0x001fe2000ff1e0ff */
[----:B----4-:R-:W-:Y:S01]  /*00e0*/  IMAD.U32 R4, RZ, RZ, UR6 ;  /* 0x00000006ff047e24 */ /* 0x010fe2000f8e00ff */
[----:B------:R-:W-:-:S03]  /*00f0*/  MOV R5, UR7 ;  /* 0x0000000700057c02 */ /* 0x000fc60008000f00 */
[----:B--2---:R-:W-:Y:S01]  /*0100*/  IMAD.X R7, RZ, RZ, UR5, P0 ;  /* 0x00000005ff077e24 */ /* 0x004fe200080e06ff */
[----:B-1----:R0:W-:Y:S04]  /*0110*/  STL.64 [R1], R8 ;  /* 0x0000000801007387 */ /* 0x0021e80000100a00 */
[----:B-----5:R0:W-:Y:S04]  /*0120*/  STL.64 [R1+0x8], R10 ;  /* 0x0000080a01007387 */ /* 0x0201e80000100a00 */
[----:B------:R0:W-:Y:S02]  /*0130*/  STL.64 [R1+0x10], R12 ;  /* 0x0000100c01007387 */ /* 0x0001e40000100a00 */
[----:B------:R-:W-:-:S07]  /*0140*/  LEPC R20, `(.L_x_48) ;  /* 0x000000001014794e */ /* 0x000fce0000000000 */
[----:B0--3--:R-:W-:Y:S05]  /*0150*/  CALL.ABS.NOINC R2 ;  /* 0x0000000002007343 */ /* 0x009fea0003c00000 */
.L_x_48:
[----:B------:R-:W-:Y:S05]  /*0160*/  EXIT ;  /* 0x000000000000794d */ /* 0x000fea0003800000 */
.L_x_49:
        /* <DEDUP_REMOVED lines=9> */
.L_x_62:


//--------------------- .nv.global.init           --------------------------
	.section	.nv.global.init,"aw",@progbits
	.align	4
.nv.global.init:
	.type		g_cuda,@object
	.size		g_cuda,($str - g_cuda)
g_cuda:
        /*0000*/ 	.byte	0x00, 0x00, 0x00, 0x00, 0x17, 0xb7, 0xd1, 0x38, 0x00, 0x00, 0x00, 0x00
	.type		$str,@object
	.size		$str,(.L_3 - $str)
$str:
        /*000c*/ 	.byte	0x4d, 0x79, 0x20, 0x49, 0x44, 0x20, 0x3d, 0x20, 0x7b, 0x20, 0x25, 0x64, 0x2c, 0x20, 0x25, 0x64
        /*001c*/ 	.byte	0x2c, 0x20, 0x25, 0x64, 0x20, 0x7d, 0x09, 0x4d, 0x79, 0x20, 0x42, 0x6c, 0x6f, 0x63, 0x6b, 0x20
        /*002c*/ 	.byte	0x3d, 0x20, 0x7b, 0x20, 0x25, 0x64, 0x2c, 0x20, 0x25, 0x64, 0x2c, 0x20, 0x25, 0x64, 0x20, 0x7d
        /*003c*/ 	.byte	0x0a, 0x00
.L_3:


//--------------------- .nv.shared.reserved.0     --------------------------
	.section	.nv.shared.reserved.0,"aw",@nobits
	.weak		__nv_reservedSMEM_offset_0_alias
	.size		__nv_reservedSMEM_offset_0_alias, 0, 64
	.other		__nv_reservedSMEM_offset_0_alias,@"STO_CUDA_RESERVED_SHARED STV_DEFAULT"
__nv_reservedSMEM_offset_0_alias:
	.zero		0
	.zero		64


//--------------------- .nv.global                --------------------------
	.section	.nv.global,"aw",@nobits
	.align	4
.nv.global:
	.type		rho_sum_cuda,@object
	.size		rho_sum_cuda,(netv_cuda - rho_sum_cuda)
rho_sum_cuda:
	.zero		4
	.type		netv_cuda,@object
	.size		netv_cuda,(.L_1 - netv_cuda)
netv_cuda:
	.zero		12
.L_1:


//--------------------- .nv.shared._Z20action_s2_gpu_kernelPfP6float3S_PbS_ --------------------------
	.section	.nv.shared._Z20action_s2_gpu_kernelPfP6float3S_PbS_,"aw",@nobits
	.sectionflags	@""
	.align	4
.nv.shared._Z20action_s2_gpu_kernelPfP6float3S_PbS_:
	.zero		1888


//--------------------- .nv.shared._Z17action_gpu_kernelPfP6float3S_PbS_ --------------------------
	.section	.nv.shared._Z17action_gpu_kernelPfP6float3S_PbS_,"aw",@nobits
	.sectionflags	@""
	.align	4
.nv.shared._Z17action_gpu_kernelPfP6float3S_PbS_:
	.zero		1280


//--------------------- .nv.constant0._Z10commit_tmpPfP6float3S_S1_S_Pb --------------------------
	.section	.nv.constant0._Z10commit_tmpPfP6float3S_S1_S_Pb,"a",@progbits
	.sectionflags	@""
	.align	4
.nv.constant0._Z10commit_tmpPfP6float3S_S1_S_Pb:
	.zero		944


//--------------------- .nv.constant0._Z8init_tmpPfS_P6float3S_Pb --------------------------
	.section	.nv.constant0._Z8init_tmpPfS_P6float3S_Pb,"a",@progbits
	.sectionflags	@""
	.align	4
.nv.constant0._Z8init_tmpPfS_P6float3S_Pb:
	.zero		936


//--------------------- .nv.constant0._Z27tranaction_new_i_gpu_kernelPfP6float3S_S_Pj --------------------------
	.section	.nv.constant0._Z27tranaction_new_i_gpu_kernelPfP6float3S_S_Pj,"a",@progbits
	.sectionflags	@""
	.align	4
.nv.constant0._Z27tranaction_new_i_gpu_kernelPfP6float3S_S_Pj:
	.zero		936


//--------------------- .nv.constant0._Z25tranaction_new_gpu_kernelPfP6float3S_PbS_ --------------------------
	.section	.nv.constant0._Z25tranaction_new_gpu_kernelPfP6float3S_PbS_,"a",@progbits
	.sectionflags	@""
	.align	4
.nv.constant0._Z25tranaction_new_gpu_kernelPfP6float3S_PbS_:
	.zero		936


//--------------------- .nv.constant0._Z23action_new_s_gpu_kernelPfP6float3S_PbS_ --------------------------
	.section	.nv.constant0._Z23action_new_s_gpu_kernelPfP6float3S_PbS_,"a",@progbits
	.sectionflags	@""
	.align	4
.nv.constant0._Z23action_new_s_gpu_kernelPfP6float3S_PbS_:
	.zero		936


//--------------------- .nv.constant0._Z23action_new_i_gpu_kernelPfP6float3S_PbS_ --------------------------
	.section	.nv.constant0._Z23action_new_i_gpu_kernelPfP6float3S_PbS_,"a",@progbits
	.sectionflags	@""
	.align	4
.nv.constant0._Z23action_new_i_gpu_kernelPfP6float3S_PbS_:
	.zero		936


//--------------------- .nv.constant0._Z20action_s2_gpu_kernelPfP6float3S_PbS_ --------------------------
	.section	.nv.constant0._Z20action_s2_gpu_kernelPfP6float3S_PbS_,"a",@progbits
	.sectionflags	@""
	.align	4
.nv.constant0._Z20action_s2_gpu_kernelPfP6float3S_PbS_:
	.zero		936


//--------------------- .nv.constant0._Z17action_gpu_kernelPfP6float3S_PbS_ --------------------------
	.section	.nv.constant0._Z17action_gpu_kernelPfP6float3S_PbS_,"a",@progbits
	.sectionflags	@""
	.align	4
.nv.constant0._Z17action_gpu_kernelPfP6float3S_PbS_:
	.zero		936


//--------------------- .nv.constant0._Z7testingv --------------------------
	.section	.nv.constant0._Z7testingv,"a",@progbits
	.sectionflags	@""
	.align	4
.nv.constant0._Z7testingv:
	.zero		896


//--------------------- SYMBOLS --------------------------

	.type		.nv.reservedSmem.offset0,@object
	.size		.nv.reservedSmem.offset0,0x4
	.type		.nv.reservedSmem.cap,@object
	.size		.nv.reservedSmem.cap,0x4
	.type		vprintf,@function
